// auto-generated by cutlass_sweep.gemm — config: {"arch": "sm_90", "cluster_m": 2, "cluster_n": 1, "dtype": "int8", "dtype_b": "int8", "layout": "nt", "stages": 0, "tile_k": 32, "tile_m": 128, "tile_n": 96}
#include "cutlass/cutlass.h"
#include "cutlass/gemm/collective/collective_builder.hpp"
#include "cutlass/gemm/device/gemm_universal_adapter.h"
#include "cutlass/gemm/kernel/gemm_universal.hpp"
#include "cutlass/epilogue/collective/collective_builder.hpp"

using ElemA = int8_t;
using ElemB = int8_t;
using ElemCD = int8_t;
using Acc  = int32_t;
using TileShape    = cute::Shape<cute::_128, cute::_96, cute::_32>;
using ClusterShape = cute::Shape<cute::_2, cute::_1, cute::_1>;

using CollectiveEpilogue = typename cutlass::epilogue::collective::CollectiveBuilder<
    cutlass::arch::Sm90, cutlass::arch::OpClassTensorOp,
    TileShape, ClusterShape,
    cutlass::epilogue::collective::EpilogueTileAuto,
    Acc, Acc,
    ElemCD, cutlass::layout::RowMajor, 128 / cutlass::sizeof_bits<ElemCD>::value,
    ElemCD, cutlass::layout::RowMajor, 128 / cutlass::sizeof_bits<ElemCD>::value,
    cutlass::epilogue::collective::EpilogueScheduleAuto
  >::CollectiveOp;

using CollectiveMainloop = typename cutlass::gemm::collective::CollectiveBuilder<
    cutlass::arch::Sm90, cutlass::arch::OpClassTensorOp,
    ElemA, cutlass::layout::RowMajor, 128 / cutlass::sizeof_bits<ElemA>::value,
    ElemB, cutlass::layout::ColumnMajor, 128 / cutlass::sizeof_bits<ElemB>::value,
    Acc,
    TileShape, ClusterShape,
    cutlass::gemm::collective::StageCountAutoCarveout<static_cast<int>(sizeof(typename CollectiveEpilogue::SharedStorage))>,
    cutlass::gemm::collective::KernelScheduleAuto
  >::CollectiveOp;

using GemmKernel = cutlass::gemm::kernel::GemmUniversal<
    cute::Shape<int,int,int,int>,
    CollectiveMainloop,
    CollectiveEpilogue
>;
using Gemm = cutlass::gemm::device::GemmUniversalAdapter<GemmKernel>;

// Force the device kernel symbol into the cubin without needing a host main.
auto* _anchor = &cutlass::device_kernel<GemmKernel>;


// ===== COMPILED SASS (sm_90a) =====

	.target	sm_90a

	.elftype	@"ET_EXEC"


//--------------------- .note.nv.tkinfo           --------------------------
	.section	.note.nv.tkinfo,"",@"SHT_NOTE"
	.sectionflags	@"SHF_NOTE_NV_TKINFO"
	.tkinfo
        /*0018*/ 	.word	0x00000002
        /*0030*/ 	.string	""
        /*0030*/ 	.string	"ptxas"
        /*0030*/ 	.string	"Cuda compilation tools, release 13.0, V13.0.88"
        /*0030*/ 	.string	"Build cuda_13.0.r13.0/compiler.36424714_0"
        /*0030*/ 	.string	"-arch sm_90a -m 64 "



//--------------------- .note.nv.cuinfo           --------------------------
	.section	.note.nv.cuinfo,"",@"SHT_NOTE"
	.sectionflags	@"SHF_NOTE_NV_CUINFO"
        /*0018*/ 	.short	0x0002
        /*001a*/ 	.short	0x005a
        /*001c*/ 	.short	0x0082
	.zero		2


//--------------------- .nv.info                  --------------------------
	.section	.nv.info,"",@"SHT_CUDA_INFO"
	.align	4


	//----- nvinfo : EIATTR_REGCOUNT
	.align		4
        /*0000*/ 	.byte	0x04, 0x2f
        /*0002*/ 	.short	(.L_15 - .L_14)
	.align		4
.L_14:
        /*0004*/ 	.word	index@(_ZN7cutlass13device_kernelINS_4gemm6kernel13GemmUniversalIN4cute5tupleIJiiiiEEENS1_10collective13CollectiveMmaINS1_34MainloopSm90TmaGmmaWarpSpecializedILi32ENS5_IJNS4_1CILi2EEENSA_ILi1EEESC_EEENS1_35KernelTmaWarpSpecializedCooperativeEEENS5_IJNSA_ILi128EEENSA_ILi96EEENSA_ILi32EEEEEEaNS5_IJlSC_lEEEaSK_NS4_8TiledMMAINS4_8MMA_AtomIJNS4_4SM904GMMA26MMA_64x96x32_S32S8S8_SS_TNEEEENS4_6LayoutISD_NS5_IJSC_NSA_ILi0EEESS_EEEEENS5_IJNS4_10UnderscoreESV_SV_EEEEENS4_13SM90_TMA_LOADENS4_14ComposedLayoutINS4_7SwizzleILi1ELi4ELi3EEENS4_18smem_ptr_flag_bitsILi8EEENSR_INS5_IJNSA_ILi8EEESI_EEENS5_IJSI_SC_EEEEEEEvNS4_8identityENS4_23SM90_TMA_LOAD_MULTICASTES18_vS19_EENS_8epilogue10collective6detail29Sm90TmaWarpSpecializedAdapterINS1D_15DefaultEpilogueIaSK_SK_NS1C_6thread17LinearCombinationIaLi1EiiLNS1H_9ScaleType4KindE0ELNS_15FloatRoundStyleE2EaEENS1_15EpilogueDefaultEEEEEvvEEEEvNT_6ParamsE)
        /*0008*/ 	.word	0x000000a8


	//----- nvinfo : EIATTR_FRAME_SIZE
	.align		4
.L_15:
        /*000c*/ 	.byte	0x04, 0x11
        /*000e*/ 	.short	(.L_17 - .L_16)
	.align		4
.L_16:
        /*0010*/ 	.word	index@(_ZN7cutlass13device_kernelINS_4gemm6kernel13GemmUniversalIN4cute5tupleIJiiiiEEENS1_10collective13CollectiveMmaINS1_34MainloopSm90TmaGmmaWarpSpecializedILi32ENS5_IJNS4_1CILi2EEENSA_ILi1EEESC_EEENS1_35KernelTmaWarpSpecializedCooperativeEEENS5_IJNSA_ILi128EEENSA_ILi96EEENSA_ILi32EEEEEEaNS5_IJlSC_lEEEaSK_NS4_8TiledMMAINS4_8MMA_AtomIJNS4_4SM904GMMA26MMA_64x96x32_S32S8S8_SS_TNEEEENS4_6LayoutISD_NS5_IJSC_NSA_ILi0EEESS_EEEEENS5_IJNS4_10UnderscoreESV_SV_EEEEENS4_13SM90_TMA_LOADENS4_14ComposedLayoutINS4_7SwizzleILi1ELi4ELi3EEENS4_18smem_ptr_flag_bitsILi8EEENSR_INS5_IJNSA_ILi8EEESI_EEENS5_IJSI_SC_EEEEEEEvNS4_8identityENS4_23SM90_TMA_LOAD_MULTICASTES18_vS19_EENS_8epilogue10collective6detail29Sm90TmaWarpSpecializedAdapterINS1D_15DefaultEpilogueIaSK_SK_NS1C_6thread17LinearCombinationIaLi1EiiLNS1H_9ScaleType4KindE0ELNS_15FloatRoundStyleE2EaEENS1_15EpilogueDefaultEEEEEvvEEEEvNT_6ParamsE)
        /*0014*/ 	.word	0x00000000


	//----- nvinfo : EIATTR_MIN_STACK_SIZE
	.align		4
.L_17:
        /*0018*/ 	.byte	0x04, 0x12
        /*001a*/ 	.short	(.L_19 - .L_18)
	.align		4
.L_18:
        /*001c*/ 	.word	index@(_ZN7cutlass13device_kernelINS_4gemm6kernel13GemmUniversalIN4cute5tupleIJiiiiEEENS1_10collective13CollectiveMmaINS1_34MainloopSm90TmaGmmaWarpSpecializedILi32ENS5_IJNS4_1CILi2EEENSA_ILi1EEESC_EEENS1_35KernelTmaWarpSpecializedCooperativeEEENS5_IJNSA_ILi128EEENSA_ILi96EEENSA_ILi32EEEEEEaNS5_IJlSC_lEEEaSK_NS4_8TiledMMAINS4_8MMA_AtomIJNS4_4SM904GMMA26MMA_64x96x32_S32S8S8_SS_TNEEEENS4_6LayoutISD_NS5_IJSC_NSA_ILi0EEESS_EEEEENS5_IJNS4_10UnderscoreESV_SV_EEEEENS4_13SM90_TMA_LOADENS4_14ComposedLayoutINS4_7SwizzleILi1ELi4ELi3EEENS4_18smem_ptr_flag_bitsILi8EEENSR_INS5_IJNSA_ILi8EEESI_EEENS5_IJSI_SC_EEEEEEEvNS4_8identityENS4_23SM90_TMA_LOAD_MULTICASTES18_vS19_EENS_8epilogue10collective6detail29Sm90TmaWarpSpecializedAdapterINS1D_15DefaultEpilogueIaSK_SK_NS1C_6thread17LinearCombinationIaLi1EiiLNS1H_9ScaleType4KindE0ELNS_15FloatRoundStyleE2EaEENS1_15EpilogueDefaultEEEEEvvEEEEvNT_6ParamsE)
        /*0020*/ 	.word	0x00000000
.L_19:


//--------------------- .nv.compat                --------------------------
	.section	.nv.compat,"",@"SHT_CUDA_COMPAT_INFO"
	.align	4
        /*0000*/ 	.byte	0x02, 0x09, 0x01, 0x00, 0x02, 0x02, 0x04, 0x00, 0x02, 0x05, 0x05, 0x00, 0x03, 0x07, 0x01, 0x01
        /*0010*/ 	.byte	0x02, 0x03, 0x01, 0x00, 0x02, 0x06, 0x01, 0x00, 0x04, 0x0b, 0x08, 0x00, 0x00, 0x00, 0x00, 0x00
        /*0020*/ 	.byte	0x00, 0x00, 0x00, 0x00


//--------------------- .nv.info._ZN7cutlass13device_kernelINS_4gemm6kernel13GemmUniversalIN4cute5tupleIJiiiiEEENS1_10collective13CollectiveMmaINS1_34MainloopSm90TmaGmmaWarpSpecializedILi32ENS5_IJNS4_1CILi2EEENSA_ILi1EEESC_EEENS1_35KernelTmaWarpSpecializedCooperativeEEENS5_IJNSA_ILi128EEENSA_ILi96EEENSA_ILi32EEEEEEaNS5_IJlSC_lEEEaSK_NS4_8TiledMMAINS4_8MMA_AtomIJNS4_4SM904GMMA26MMA_64x96x32_S32S8S8_SS_TNEEEENS4_6LayoutISD_NS5_IJSC_NSA_ILi0EEESS_EEEEENS5_IJNS4_10UnderscoreESV_SV_EEEEENS4_13SM90_TMA_LOADENS4_14ComposedLayoutINS4_7SwizzleILi1ELi4ELi3EEENS4_18smem_ptr_flag_bitsILi8EEENSR_INS5_IJNSA_ILi8EEESI_EEENS5_IJSI_SC_EEEEEEEvNS4_8identityENS4_23SM90_TMA_LOAD_MULTICASTES18_vS19_EENS_8epilogue10collective6detail29Sm90TmaWarpSpecializedAdapterINS1D_15DefaultEpilogueIaSK_SK_NS1C_6thread17LinearCombinationIaLi1EiiLNS1H_9ScaleType4KindE0ELNS_15FloatRoundStyleE2EaEENS1_15EpilogueDefaultEEEEEvvEEEEvNT_6ParamsE --------------------------
	.section	.nv.info._ZN7cutlass13device_kernelINS_4gemm6kernel13GemmUniversalIN4cute5tupleIJiiiiEEENS1_10collective13CollectiveMmaINS1_34MainloopSm90TmaGmmaWarpSpecializedILi32ENS5_IJNS4_1CILi2EEENSA_ILi1EEESC_EEENS1_35KernelTmaWarpSpecializedCooperativeEEENS5_IJNSA_ILi128EEENSA_ILi96EEENSA_ILi32EEEEEEaNS5_IJlSC_lEEEaSK_NS4_8TiledMMAINS4_8MMA_AtomIJNS4_4SM904GMMA26MMA_64x96x32_S32S8S8_SS_TNEEEENS4_6LayoutISD_NS5_IJSC_NSA_ILi0EEESS_EEEEENS5_IJNS4_10UnderscoreESV_SV_EEEEENS4_13SM90_TMA_LOADENS4_14ComposedLayoutINS4_7SwizzleILi1ELi4ELi3EEENS4_18smem_ptr_flag_bitsILi8EEENSR_INS5_IJNSA_ILi8EEESI_EEENS5_IJSI_SC_EEEEEEEvNS4_8identityENS4_23SM90_TMA_LOAD_MULTICASTES18_vS19_EENS_8epilogue10collective6detail29Sm90TmaWarpSpecializedAdapterINS1D_15DefaultEpilogueIaSK_SK_NS1C_6thread17LinearCombinationIaLi1EiiLNS1H_9ScaleType4KindE0ELNS_15FloatRoundStyleE2EaEENS1_15EpilogueDefaultEEEEEvvEEEEvNT_6ParamsE,"",@"SHT_CUDA_INFO"
	.sectionflags	@""
	.align	4


	//----- nvinfo : EIATTR_CUDA_API_VERSION
	.align		4
        /*0000*/ 	.byte	0x04, 0x37
        /*0002*/ 	.short	(.L_21 - .L_20)
.L_20:
        /*0004*/ 	.word	0x00000082


	//----- nvinfo : EIATTR_KPARAM_INFO
	.align		4
.L_21:
        /*0008*/ 	.byte	0x04, 0x17
        /*000a*/ 	.short	(.L_23 - .L_22)
.L_22:
        /*000c*/ 	.word	0x00000000
        /*0010*/ 	.short	0x0000
        /*0012*/ 	.short	0x0070
        /*0014*/ 	.byte	0x00, 0xf0, 0x01, 0x10


	//----- nvinfo : EIATTR_SPARSE_MMA_MASK
	.align		4
.L_23:
        /*0018*/ 	.byte	0x03, 0x50
        /*001a*/ 	.short	0x0000


	//----- nvinfo : EIATTR_MAXREG_COUNT
	.align		4
        /*001c*/ 	.byte	0x03, 0x1b
        /*001e*/ 	.short	0x00a8


	//----- nvinfo : EIATTR_NUM_BARRIERS
	.align		4
        /*0020*/ 	.byte	0x02, 0x4c
        /*0022*/ 	.byte	0x01
	.zero		1


	//----- nvinfo : EIATTR_EXTERNS
	.align		4
        /*0024*/ 	.byte	0x04, 0x0f
        /*0026*/ 	.short	(.L_25 - .L_24)


	//   ....[0]....
	.align		4
.L_24:
        /*0028*/ 	.word	index@(__assertfail)


	//----- nvinfo : EIATTR_MERCURY_ISA_VERSION
	.align		4
.L_25:
        /*002c*/ 	.byte	0x03, 0x5f
        /*002e*/ 	.short	0x0101


	//----- nvinfo : EIATTR_INT_WARP_WIDE_INSTR_OFFSETS
	.align		4
        /*0030*/ 	.byte	0x04, 0x31
        /*0032*/ 	.short	(.L_27 - .L_26)


	//   ....[0]....
.L_26:
        /*0034*/ 	.word	0x00000830


	//   ....[1]....
        /*0038*/ 	.word	0x00000860


	//   ....[2]....
        /*003c*/ 	.word	0x00000a20


	//   ....[3]....
        /*0040*/ 	.word	0x00001d90


	//----- nvinfo : EIATTR_COOP_GROUP_MASK_REGIDS
	.align		4
.L_27:
        /*0044*/ 	.byte	0x04, 0x29
        /*0046*/ 	.short	(.L_29 - .L_28)


	//   ....[0]....
.L_28:
        /*0048*/ 	.word	0xffffffff


	//   ....[1]....
        /*004c*/ 	.word	0xffffffff


	//   ....[2]....
        /*0050*/ 	.word	0xffffffff


	//   ....[3]....
        /*0054*/ 	.word	0xffffffff


	//   ....[4]....
        /*0058*/ 	.word	0xffffffff


	//   ....[5]....
        /*005c*/ 	.word	0xffffffff


	//----- nvinfo : EIATTR_COOP_GROUP_INSTR_OFFSETS
	.align		4
.L_29:
        /*0060*/ 	.byte	0x04, 0x28
        /*0062*/ 	.short	(.L_31 - .L_30)


	//   ....[0]....
.L_30:
        /*0064*/ 	.word	0x00000060


	//   ....[1]....
        /*0068*/ 	.word	0x00000070


	//   ....[2]....
        /*006c*/ 	.word	0x00000130


	//   ....[3]....
        /*0070*/ 	.word	0x00000680


	//   ....[4]....
        /*0074*/ 	.word	0x00000ba0


	//   ....[5]....
        /*0078*/ 	.word	0x000015d0


	//----- nvinfo : EIATTR_REG_RECONFIG
	.align		4
.L_31:
        /*007c*/ 	.byte	0x01, 0x54
	.zero		2


	//----- nvinfo : EIATTR_SYSCALL_OFFSETS
	.align		4
        /*0080*/ 	.byte	0x04, 0x46
        /*0082*/ 	.short	(.L_33 - .L_32)


	//   ....[0]....
.L_32:
        /*0084*/ 	.word	0x00001790


	//----- nvinfo : EIATTR_MBARRIER_INSTR_OFFSETS
	.align		4
.L_33:
        /*0088*/ 	.byte	0x04, 0x39
        /*008a*/ 	.short	(.L_35 - .L_34)


	//   ....[0]....
.L_34:
        /*008c*/ 	.word	0x00000250
        /*0090*/ 	.word	0x000000ff
        /*0094*/ 	.word	0x00000000
        /*0098*/ 	.short	0x0100
        /*009a*/ 	.byte	0x08
	.zero		1


	//   ....[1]....
        /*009c*/ 	.word	0x00000260
        /*00a0*/ 	.word	0x000000ff
        /*00a4*/ 	.word	0x00000100
        /*00a8*/ 	.short	0x0100
        /*00aa*/ 	.byte	0x08
	.zero		1


	//   ....[2]....
        /*00ac*/ 	.word	0x00000270
        /*00b0*/ 	.word	0x000000ff
        /*00b4*/ 	.word	0x00000008
        /*00b8*/ 	.short	0x0100
        /*00ba*/ 	.byte	0x08
	.zero		1


	//   ....[3]....
        /*00bc*/ 	.word	0x00000280
        /*00c0*/ 	.word	0x000000ff
        /*00c4*/ 	.word	0x00000108
        /*00c8*/ 	.short	0x0100
        /*00ca*/ 	.byte	0x08
	.zero		1


	//   ....[4]....
        /*00cc*/ 	.word	0x00000290
        /*00d0*/ 	.word	0x000000ff
        /*00d4*/ 	.word	0x00000010
        /*00d8*/ 	.short	0x0100
        /*00da*/ 	.byte	0x08
	.zero		1


	//   ....[5]....
        /*00dc*/ 	.word	0x000002a0
        /*00e0*/ 	.word	0x000000ff
        /*00e4*/ 	.word	0x00000110
        /*00e8*/ 	.short	0x0100
        /*00ea*/ 	.byte	0x08
	.zero		1


	//   ....[6]....
        /*00ec*/ 	.word	0x000002b0
        /*00f0*/ 	.word	0x000000ff
        /*00f4*/ 	.word	0x00000018
        /*00f8*/ 	.short	0x0100
        /*00fa*/ 	.byte	0x08
	.zero		1


	//   ....[7]....
        /*00fc*/ 	.word	0x000002c0
        /*0100*/ 	.word	0x000000ff
        /*0104*/ 	.word	0x00000118
        /*0108*/ 	.short	0x0100
        /*010a*/ 	.byte	0x08
	.zero		1


	//   ....[8]....
        /*010c*/ 	.word	0x000002d0
        /*0110*/ 	.word	0x000000ff
        /*0114*/ 	.word	0x00000020
        /*0118*/ 	.short	0x0100
        /*011a*/ 	.byte	0x08
	.zero		1


	//   ....[9]....
        /*011c*/ 	.word	0x000002e0
        /*0120*/ 	.word	0x000000ff
        /*0124*/ 	.word	0x00000120
        /*0128*/ 	.short	0x0100
        /*012a*/ 	.byte	0x08
	.zero		1


	//   ....[10]....
        /*012c*/ 	.word	0x000002f0
        /*0130*/ 	.word	0x000000ff
        /*0134*/ 	.word	0x00000028
        /*0138*/ 	.short	0x0100
        /*013a*/ 	.byte	0x08
	.zero		1


	//   ....[11]....
        /*013c*/ 	.word	0x00000300
        /*0140*/ 	.word	0x000000ff
        /*0144*/ 	.word	0x00000128
        /*0148*/ 	.short	0x0100
        /*014a*/ 	.byte	0x08
	.zero		1


	//   ....[12]....
        /*014c*/ 	.word	0x00000310
        /*0150*/ 	.word	0x000000ff
        /*0154*/ 	.word	0x00000030
        /*0158*/ 	.short	0x0100
        /*015a*/ 	.byte	0x08
	.zero		1


	//   ....[13]....
        /*015c*/ 	.word	0x00000320
        /*0160*/ 	.word	0x000000ff
        /*0164*/ 	.word	0x00000130
        /*0168*/ 	.short	0x0100
        /*016a*/ 	.byte	0x08
	.zero		1


	//   ....[14]....
        /*016c*/ 	.word	0x00000330
        /*0170*/ 	.word	0x000000ff
        /*0174*/ 	.word	0x00000038
        /*0178*/ 	.short	0x0100
        /*017a*/ 	.byte	0x08
	.zero		1


	//   ....[15]....
        /*017c*/ 	.word	0x00000340
        /*0180*/ 	.word	0x000000ff
        /*0184*/ 	.word	0x00000138
        /*0188*/ 	.short	0x0100
        /*018a*/ 	.byte	0x08
	.zero		1


	//   ....[16]....
        /*018c*/ 	.word	0x00000350
        /*0190*/ 	.word	0x000000ff
        /*0194*/ 	.word	0x00000040
        /*0198*/ 	.short	0x0100
        /*019a*/ 	.byte	0x08
	.zero		1


	//   ....[17]....
        /*019c*/ 	.word	0x00000360
        /*01a0*/ 	.word	0x000000ff
        /*01a4*/ 	.word	0x00000140
        /*01a8*/ 	.short	0x0100
        /*01aa*/ 	.byte	0x08
	.zero		1


	//   ....[18]....
        /*01ac*/ 	.word	0x00000370
        /*01b0*/ 	.word	0x000000ff
        /*01b4*/ 	.word	0x00000048
        /*01b8*/ 	.short	0x0100
        /*01ba*/ 	.byte	0x08
	.zero		1


	//   ....[19]....
        /*01bc*/ 	.word	0x00000380
        /*01c0*/ 	.word	0x000000ff
        /*01c4*/ 	.word	0x00000148
        /*01c8*/ 	.short	0x0100
        /*01ca*/ 	.byte	0x08
	.zero		1


	//   ....[20]....
        /*01cc*/ 	.word	0x00000390
        /*01d0*/ 	.word	0x000000ff
        /*01d4*/ 	.word	0x00000050
        /*01d8*/ 	.short	0x0100
        /*01da*/ 	.byte	0x08
	.zero		1


	//   ....[21]....
        /*01dc*/ 	.word	0x000003a0
        /*01e0*/ 	.word	0x000000ff
        /*01e4*/ 	.word	0x00000150
        /*01e8*/ 	.short	0x0100
        /*01ea*/ 	.byte	0x08
	.zero		1


	//   ....[22]....
        /*01ec*/ 	.word	0x000003b0
        /*01f0*/ 	.word	0x000000ff
        /*01f4*/ 	.word	0x00000058
        /*01f8*/ 	.short	0x0100
        /*01fa*/ 	.byte	0x08
	.zero		1


	//   ....[23]....
        /*01fc*/ 	.word	0x000003c0
        /*0200*/ 	.word	0x000000ff
        /*0204*/ 	.word	0x00000158
        /*0208*/ 	.short	0x0100
        /*020a*/ 	.byte	0x08
	.zero		1


	//   ....[24]....
        /*020c*/ 	.word	0x000003d0
        /*0210*/ 	.word	0x000000ff
        /*0214*/ 	.word	0x00000060
        /*0218*/ 	.short	0x0100
        /*021a*/ 	.byte	0x08
	.zero		1


	//   ....[25]....
        /*021c*/ 	.word	0x000003e0
        /*0220*/ 	.word	0x000000ff
        /*0224*/ 	.word	0x00000160
        /*0228*/ 	.short	0x0100
        /*022a*/ 	.byte	0x08
	.zero		1


	//   ....[26]....
        /*022c*/ 	.word	0x000003f0
        /*0230*/ 	.word	0x000000ff
        /*0234*/ 	.word	0x00000068
        /*0238*/ 	.short	0x0100
        /*023a*/ 	.byte	0x08
	.zero		1


	//   ....[27]....
        /*023c*/ 	.word	0x00000400
        /*0240*/ 	.word	0x000000ff
        /*0244*/ 	.word	0x00000168
        /*0248*/ 	.short	0x0100
        /*024a*/ 	.byte	0x08
	.zero		1


	//   ....[28]....
        /*024c*/ 	.word	0x00000410
        /*0250*/ 	.word	0x000000ff
        /*0254*/ 	.word	0x00000070
        /*0258*/ 	.short	0x0100
        /*025a*/ 	.byte	0x08
	.zero		1


	//   ....[29]....
        /*025c*/ 	.word	0x00000420
        /*0260*/ 	.word	0x000000ff
        /*0264*/ 	.word	0x00000170
        /*0268*/ 	.short	0x0100
        /*026a*/ 	.byte	0x08
	.zero		1


	//   ....[30]....
        /*026c*/ 	.word	0x00000430
        /*0270*/ 	.word	0x000000ff
        /*0274*/ 	.word	0x00000078
        /*0278*/ 	.short	0x0100
        /*027a*/ 	.byte	0x08
	.zero		1


	//   ....[31]....
        /*027c*/ 	.word	0x00000440
        /*0280*/ 	.word	0x000000ff
        /*0284*/ 	.word	0x00000178
        /*0288*/ 	.short	0x0100
        /*028a*/ 	.byte	0x08
	.zero		1


	//   ....[32]....
        /*028c*/ 	.word	0x00000450
        /*0290*/ 	.word	0x000000ff
        /*0294*/ 	.word	0x00000080
        /*0298*/ 	.short	0x0100
        /*029a*/ 	.byte	0x08
	.zero		1


	//   ....[33]....
        /*029c*/ 	.word	0x00000460
        /*02a0*/ 	.word	0x000000ff
        /*02a4*/ 	.word	0x00000180
        /*02a8*/ 	.short	0x0100
        /*02aa*/ 	.byte	0x08
	.zero		1


	//   ....[34]....
        /*02ac*/ 	.word	0x00000470
        /*02b0*/ 	.word	0x000000ff
        /*02b4*/ 	.word	0x00000088
        /*02b8*/ 	.short	0x0100
        /*02ba*/ 	.byte	0x08
	.zero		1


	//   ....[35]....
        /*02bc*/ 	.word	0x00000480
        /*02c0*/ 	.word	0x000000ff
        /*02c4*/ 	.word	0x00000188
        /*02c8*/ 	.short	0x0100
        /*02ca*/ 	.byte	0x08
	.zero		1


	//   ....[36]....
        /*02cc*/ 	.word	0x00000490
        /*02d0*/ 	.word	0x000000ff
        /*02d4*/ 	.word	0x00000090
        /*02d8*/ 	.short	0x0100
        /*02da*/ 	.byte	0x08
	.zero		1


	//   ....[37]....
        /*02dc*/ 	.word	0x000004a0
        /*02e0*/ 	.word	0x000000ff
        /*02e4*/ 	.word	0x00000190
        /*02e8*/ 	.short	0x0100
        /*02ea*/ 	.byte	0x08
	.zero		1


	//   ....[38]....
        /*02ec*/ 	.word	0x000004b0
        /*02f0*/ 	.word	0x000000ff
        /*02f4*/ 	.word	0x00000098
        /*02f8*/ 	.short	0x0100
        /*02fa*/ 	.byte	0x08
	.zero		1


	//   ....[39]....
        /*02fc*/ 	.word	0x000004c0
        /*0300*/ 	.word	0x000000ff
        /*0304*/ 	.word	0x00000198
        /*0308*/ 	.short	0x0100
        /*030a*/ 	.byte	0x08
	.zero		1


	//   ....[40]....
        /*030c*/ 	.word	0x000004d0
        /*0310*/ 	.word	0x000000ff
        /*0314*/ 	.word	0x000000a0
        /*0318*/ 	.short	0x0100
        /*031a*/ 	.byte	0x08
	.zero		1


	//   ....[41]....
        /*031c*/ 	.word	0x000004e0
        /*0320*/ 	.word	0x000000ff
        /*0324*/ 	.word	0x000001a0
        /*0328*/ 	.short	0x0100
        /*032a*/ 	.byte	0x08
	.zero		1


	//   ....[42]....
        /*032c*/ 	.word	0x000004f0
        /*0330*/ 	.word	0x000000ff
        /*0334*/ 	.word	0x000000a8
        /*0338*/ 	.short	0x0100
        /*033a*/ 	.byte	0x08
	.zero		1


	//   ....[43]....
        /*033c*/ 	.word	0x00000500
        /*0340*/ 	.word	0x000000ff
        /*0344*/ 	.word	0x000001a8
        /*0348*/ 	.short	0x0100
        /*034a*/ 	.byte	0x08
	.zero		1


	//   ....[44]....
        /*034c*/ 	.word	0x00000510
        /*0350*/ 	.word	0x000000ff
        /*0354*/ 	.word	0x000000b0
        /*0358*/ 	.short	0x0100
        /*035a*/ 	.byte	0x08
	.zero		1


	//   ....[45]....
        /*035c*/ 	.word	0x00000520
        /*0360*/ 	.word	0x000000ff
        /*0364*/ 	.word	0x000001b0
        /*0368*/ 	.short	0x0100
        /*036a*/ 	.byte	0x08
	.zero		1


	//   ....[46]....
        /*036c*/ 	.word	0x00000530
        /*0370*/ 	.word	0x000000ff
        /*0374*/ 	.word	0x000000b8
        /*0378*/ 	.short	0x0100
        /*037a*/ 	.byte	0x08
	.zero		1


	//   ....[47]....
        /*037c*/ 	.word	0x00000540
        /*0380*/ 	.word	0x000000ff
        /*0384*/ 	.word	0x000001b8
        /*0388*/ 	.short	0x0100
        /*038a*/ 	.byte	0x08
	.zero		1


	//   ....[48]....
        /*038c*/ 	.word	0x00000550
        /*0390*/ 	.word	0x000000ff
        /*0394*/ 	.word	0x000000c0
        /*0398*/ 	.short	0x0100
        /*039a*/ 	.byte	0x08
	.zero		1


	//   ....[49]....
        /*039c*/ 	.word	0x00000560
        /*03a0*/ 	.word	0x000000ff
        /*03a4*/ 	.word	0x000001c0
        /*03a8*/ 	.short	0x0100
        /*03aa*/ 	.byte	0x08
	.zero		1


	//   ....[50]....
        /*03ac*/ 	.word	0x00000570
        /*03b0*/ 	.word	0x000000ff
        /*03b4*/ 	.word	0x000000c8
        /*03b8*/ 	.short	0x0100
        /*03ba*/ 	.byte	0x08
	.zero		1


	//   ....[51]....
        /*03bc*/ 	.word	0x00000580
        /*03c0*/ 	.word	0x000000ff
        /*03c4*/ 	.word	0x000001c8
        /*03c8*/ 	.short	0x0100
        /*03ca*/ 	.byte	0x08
	.zero		1


	//   ....[52]....
        /*03cc*/ 	.word	0x00000590
        /*03d0*/ 	.word	0x000000ff
        /*03d4*/ 	.word	0x000000d0
        /*03d8*/ 	.short	0x0100
        /*03da*/ 	.byte	0x08
	.zero		1


	//   ....[53]....
        /*03dc*/ 	.word	0x000005a0
        /*03e0*/ 	.word	0x000000ff
        /*03e4*/ 	.word	0x000001d0
        /*03e8*/ 	.short	0x0100
        /*03ea*/ 	.byte	0x08
	.zero		1


	//   ....[54]....
        /*03ec*/ 	.word	0x000005b0
        /*03f0*/ 	.word	0x000000ff
        /*03f4*/ 	.word	0x000000d8
        /*03f8*/ 	.short	0x0100
        /*03fa*/ 	.byte	0x08
	.zero		1


	//   ....[55]....
        /*03fc*/ 	.word	0x000005c0
        /*0400*/ 	.word	0x000000ff
        /*0404*/ 	.word	0x000001d8
        /*0408*/ 	.short	0x0100
        /*040a*/ 	.byte	0x08
	.zero		1


	//   ....[56]....
        /*040c*/ 	.word	0x000005d0
        /*0410*/ 	.word	0x000000ff
        /*0414*/ 	.word	0x000000e0
        /*0418*/ 	.short	0x0100
        /*041a*/ 	.byte	0x08
	.zero		1


	//   ....[57]....
        /*041c*/ 	.word	0x000005e0
        /*0420*/ 	.word	0x000000ff
        /*0424*/ 	.word	0x000001e0
        /*0428*/ 	.short	0x0100
        /*042a*/ 	.byte	0x08
	.zero		1


	//   ....[58]....
        /*042c*/ 	.word	0x000005f0
        /*0430*/ 	.word	0x000000ff
        /*0434*/ 	.word	0x000000e8
        /*0438*/ 	.short	0x0100
        /*043a*/ 	.byte	0x08
	.zero		1


	//   ....[59]....
        /*043c*/ 	.word	0x00000600
        /*0440*/ 	.word	0x000000ff
        /*0444*/ 	.word	0x000001e8
        /*0448*/ 	.short	0x0100
        /*044a*/ 	.byte	0x08
	.zero		1


	//   ....[60]....
        /*044c*/ 	.word	0x00000610
        /*0450*/ 	.word	0x000000ff
        /*0454*/ 	.word	0x000000f0
        /*0458*/ 	.short	0x0100
        /*045a*/ 	.byte	0x08
	.zero		1


	//   ....[61]....
        /*045c*/ 	.word	0x00000620
        /*0460*/ 	.word	0x000000ff
        /*0464*/ 	.word	0x000001f0
        /*0468*/ 	.short	0x0100
        /*046a*/ 	.byte	0x08
	.zero		1


	//   ....[62]....
        /*046c*/ 	.word	0x00000630
        /*0470*/ 	.word	0x000000ff
        /*0474*/ 	.word	0x000000f8
        /*0478*/ 	.short	0x0100
        /*047a*/ 	.byte	0x08
	.zero		1


	//   ....[63]....
        /*047c*/ 	.word	0x00000640
        /*0480*/ 	.word	0x000000ff
        /*0484*/ 	.word	0x000001f8
        /*0488*/ 	.short	0x0100
        /*048a*/ 	.byte	0x08
	.zero		1


	//   ....[64]....
        /*048c*/ 	.word	0x00000aa0
        /*0490*/ 	.word	0x000000ff
        /*0494*/ 	.word	0x00000210
        /*0498*/ 	.short	0x0100
        /*049a*/ 	.byte	0x06
	.zero		1


	//   ....[65]....
        /*049c*/ 	.word	0x00000b30
        /*04a0*/ 	.word	0x000000ff
        /*04a4*/ 	.word	0x00000218
        /*04a8*/ 	.short	0x0100
        /*04aa*/ 	.byte	0x06
	.zero		1


	//   ....[66]....
        /*04ac*/ 	.word	0x00001860
        /*04b0*/ 	.word	0x00000003
        /*04b4*/ 	.word	0x00000000
        /*04b8*/ 	.short	0x010a
        /*04ba*/ 	.byte	0x3f
	.zero		1


	//   ....[67]....
        /*04bc*/ 	.word	0x000018a0
        /*04c0*/ 	.word	0x00000003
        /*04c4*/ 	.word	0x00000000
        /*04c8*/ 	.short	0x010a
        /*04ca*/ 	.byte	0x3f
	.zero		1


	//   ....[68]....
        /*04cc*/ 	.word	0x00001b00
        /*04d0*/ 	.word	0x00000005
        /*04d4*/ 	.word	0x00000000
        /*04d8*/ 	.short	0x010a
        /*04da*/ 	.byte	0x3f
	.zero		1


	//   ....[69]....
        /*04dc*/ 	.word	0x00001b40
        /*04e0*/ 	.word	0x00000005
        /*04e4*/ 	.word	0x00000000
        /*04e8*/ 	.short	0x010a
        /*04ea*/ 	.byte	0x3f
	.zero		1


	//   ....[70]....
        /*04ec*/ 	.word	0x00001c30
        /*04f0*/ 	.word	0x00000005
        /*04f4*/ 	.word	0x00000000
        /*04f8*/ 	.short	0x0101
        /*04fa*/ 	.byte	0x3f
	.zero		1


	//   ....[71]....
        /*04fc*/ 	.word	0x00001e10
        /*0500*/ 	.word	0x00000003
        /*0504*/ 	.word	0x00000000
        /*0508*/ 	.short	0x0101
        /*050a*/ 	.byte	0x3f
	.zero		1


	//   ....[72]....
        /*050c*/ 	.word	0x00005720
        /*0510*/ 	.word	0x00000014
        /*0514*/ 	.word	0x00000100
        /*0518*/ 	.short	0x010a
        /*051a*/ 	.byte	0x3f
	.zero		1


	//   ....[73]....
        /*051c*/ 	.word	0x00005ae0
        /*0520*/ 	.word	0x00000005
        /*0524*/ 	.word	0x00000218
        /*0528*/ 	.short	0x0101
        /*052a*/ 	.byte	0x3f
	.zero		1


	//   ....[74]....
        /*052c*/ 	.word	0x00006200
        /*0530*/ 	.word	0x00000007
        /*0534*/ 	.word	0x00000000
        /*0538*/ 	.short	0x010a
        /*053a*/ 	.byte	0x3f
	.zero		1


	//   ....[75]....
        /*053c*/ 	.word	0x00006280
        /*0540*/ 	.word	0x00000008
        /*0544*/ 	.word	0x00000000
        /*0548*/ 	.short	0x010a
        /*054a*/ 	.byte	0x3f
	.zero		1


	//   ....[76]....
        /*054c*/ 	.word	0x00006310
        /*0550*/ 	.word	0x00000009
        /*0554*/ 	.word	0x00000000
        /*0558*/ 	.short	0x010a
        /*055a*/ 	.byte	0x3f
	.zero		1


	//   ....[77]....
        /*055c*/ 	.word	0x000063a0
        /*0560*/ 	.word	0x00000008
        /*0564*/ 	.word	0x00000000
        /*0568*/ 	.short	0x010a
        /*056a*/ 	.byte	0x3f
	.zero		1


	//   ....[78]....
        /*056c*/ 	.word	0x00006430
        /*0570*/ 	.word	0x00000009
        /*0574*/ 	.word	0x00000000
        /*0578*/ 	.short	0x010a
        /*057a*/ 	.byte	0x3f
	.zero		1


	//   ....[79]....
        /*057c*/ 	.word	0x000064c0
        /*0580*/ 	.word	0x00000008
        /*0584*/ 	.word	0x00000000
        /*0588*/ 	.short	0x010a
        /*058a*/ 	.byte	0x3f
	.zero		1


	//   ....[80]....
        /*058c*/ 	.word	0x00006550
        /*0590*/ 	.word	0x00000009
        /*0594*/ 	.word	0x00000000
        /*0598*/ 	.short	0x010a
        /*059a*/ 	.byte	0x3f
	.zero		1


	//   ....[81]....
        /*059c*/ 	.word	0x000065e0
        /*05a0*/ 	.word	0x00000008
        /*05a4*/ 	.word	0x00000000
        /*05a8*/ 	.short	0x010a
        /*05aa*/ 	.byte	0x3f
	.zero		1


	//   ....[82]....
        /*05ac*/ 	.word	0x00006670
        /*05b0*/ 	.word	0x00000009
        /*05b4*/ 	.word	0x00000000
        /*05b8*/ 	.short	0x010a
        /*05ba*/ 	.byte	0x3f
	.zero		1


	//   ....[83]....
        /*05bc*/ 	.word	0x00006700
        /*05c0*/ 	.word	0x00000008
        /*05c4*/ 	.word	0x00000000
        /*05c8*/ 	.short	0x010a
        /*05ca*/ 	.byte	0x3f
	.zero		1


	//   ....[84]....
        /*05cc*/ 	.word	0x00006790
        /*05d0*/ 	.word	0x00000009
        /*05d4*/ 	.word	0x00000000
        /*05d8*/ 	.short	0x010a
        /*05da*/ 	.byte	0x3f
	.zero		1


	//   ....[85]....
        /*05dc*/ 	.word	0x00006820
        /*05e0*/ 	.word	0x00000008
        /*05e4*/ 	.word	0x00000000
        /*05e8*/ 	.short	0x010a
        /*05ea*/ 	.byte	0x3f
	.zero		1


	//   ....[86]....
        /*05ec*/ 	.word	0x000068b0
        /*05f0*/ 	.word	0x00000009
        /*05f4*/ 	.word	0x00000000
        /*05f8*/ 	.short	0x010a
        /*05fa*/ 	.byte	0x3f
	.zero		1


	//   ....[87]....
        /*05fc*/ 	.word	0x00006940
        /*0600*/ 	.word	0x00000008
        /*0604*/ 	.word	0x00000000
        /*0608*/ 	.short	0x010a
        /*060a*/ 	.byte	0x3f
	.zero		1


	//   ....[88]....
        /*060c*/ 	.word	0x000069d0
        /*0610*/ 	.word	0x00000009
        /*0614*/ 	.word	0x00000000
        /*0618*/ 	.short	0x010a
        /*061a*/ 	.byte	0x3f
	.zero		1


	//   ....[89]....
        /*061c*/ 	.word	0x00006a60
        /*0620*/ 	.word	0x00000008
        /*0624*/ 	.word	0x00000000
        /*0628*/ 	.short	0x010a
        /*062a*/ 	.byte	0x3f
	.zero		1


	//   ....[90]....
        /*062c*/ 	.word	0x00006af0
        /*0630*/ 	.word	0x00000009
        /*0634*/ 	.word	0x00000000
        /*0638*/ 	.short	0x010a
        /*063a*/ 	.byte	0x3f
	.zero		1


	//   ....[91]....
        /*063c*/ 	.word	0x00006b80
        /*0640*/ 	.word	0x00000008
        /*0644*/ 	.word	0x00000000
        /*0648*/ 	.short	0x010a
        /*064a*/ 	.byte	0x3f
	.zero		1


	//   ....[92]....
        /*064c*/ 	.word	0x00006c10
        /*0650*/ 	.word	0x00000009
        /*0654*/ 	.word	0x00000000
        /*0658*/ 	.short	0x010a
        /*065a*/ 	.byte	0x3f
	.zero		1


	//   ....[93]....
        /*065c*/ 	.word	0x00006ca0
        /*0660*/ 	.word	0x00000008
        /*0664*/ 	.word	0x00000000
        /*0668*/ 	.short	0x010a
        /*066a*/ 	.byte	0x3f
	.zero		1


	//   ....[94]....
        /*066c*/ 	.word	0x00006d30
        /*0670*/ 	.word	0x00000009
        /*0674*/ 	.word	0x00000000
        /*0678*/ 	.short	0x010a
        /*067a*/ 	.byte	0x3f
	.zero		1


	//   ....[95]....
        /*067c*/ 	.word	0x00006dc0
        /*0680*/ 	.word	0x00000008
        /*0684*/ 	.word	0x00000000
        /*0688*/ 	.short	0x010a
        /*068a*/ 	.byte	0x3f
	.zero		1


	//   ....[96]....
        /*068c*/ 	.word	0x00006e50
        /*0690*/ 	.word	0x00000009
        /*0694*/ 	.word	0x00000000
        /*0698*/ 	.short	0x010a
        /*069a*/ 	.byte	0x3f
	.zero		1


	//   ....[97]....
        /*069c*/ 	.word	0x00006ee0
        /*06a0*/ 	.word	0x00000008
        /*06a4*/ 	.word	0x00000000
        /*06a8*/ 	.short	0x010a
        /*06aa*/ 	.byte	0x3f
	.zero		1


	//   ....[98]....
        /*06ac*/ 	.word	0x00006f70
        /*06b0*/ 	.word	0x00000009
        /*06b4*/ 	.word	0x00000000
        /*06b8*/ 	.short	0x010a
        /*06ba*/ 	.byte	0x3f
	.zero		1


	//   ....[99]....
        /*06bc*/ 	.word	0x00007000
        /*06c0*/ 	.word	0x00000008
        /*06c4*/ 	.word	0x00000000
        /*06c8*/ 	.short	0x010a
        /*06ca*/ 	.byte	0x3f
	.zero		1


	//   ....[100]....
        /*06cc*/ 	.word	0x00007090
        /*06d0*/ 	.word	0x00000009
        /*06d4*/ 	.word	0x00000000
        /*06d8*/ 	.short	0x010a
        /*06da*/ 	.byte	0x3f
	.zero		1


	//   ....[101]....
        /*06dc*/ 	.word	0x00007120
        /*06e0*/ 	.word	0x00000008
        /*06e4*/ 	.word	0x00000000
        /*06e8*/ 	.short	0x010a
        /*06ea*/ 	.byte	0x3f
	.zero		1


	//   ....[102]....
        /*06ec*/ 	.word	0x000071b0
        /*06f0*/ 	.word	0x00000009
        /*06f4*/ 	.word	0x00000000
        /*06f8*/ 	.short	0x010a
        /*06fa*/ 	.byte	0x3f
	.zero		1


	//   ....[103]....
        /*06fc*/ 	.word	0x00007240
        /*0700*/ 	.word	0x00000008
        /*0704*/ 	.word	0x00000000
        /*0708*/ 	.short	0x010a
        /*070a*/ 	.byte	0x3f
	.zero		1


	//   ....[104]....
        /*070c*/ 	.word	0x000072d0
        /*0710*/ 	.word	0x0000000b
        /*0714*/ 	.word	0x00000000
        /*0718*/ 	.short	0x010a
        /*071a*/ 	.byte	0x3f
	.zero		1


	//   ....[105]....
        /*071c*/ 	.word	0x00007360
        /*0720*/ 	.word	0x00000003
        /*0724*/ 	.word	0x00000000
        /*0728*/ 	.short	0x010a
        /*072a*/ 	.byte	0x3f
	.zero		1


	//   ....[106]....
        /*072c*/ 	.word	0x000073c0
        /*0730*/ 	.word	0x00000003
        /*0734*/ 	.word	0x00000000
        /*0738*/ 	.short	0x010a
        /*073a*/ 	.byte	0x3f
	.zero		1


	//   ....[107]....
        /*073c*/ 	.word	0x00007410
        /*0740*/ 	.word	0x00000005
        /*0744*/ 	.word	0x00000000
        /*0748*/ 	.short	0x010a
        /*074a*/ 	.byte	0x3f
	.zero		1


	//   ....[108]....
        /*074c*/ 	.word	0x000074e0
        /*0750*/ 	.word	0x00000014
        /*0754*/ 	.word	0x00000100
        /*0758*/ 	.short	0x010a
        /*075a*/ 	.byte	0x3f
	.zero		1


	//   ....[109]....
        /*075c*/ 	.word	0x000075b0
        /*0760*/ 	.word	0x00000007
        /*0764*/ 	.word	0x00000000
        /*0768*/ 	.short	0x010a
        /*076a*/ 	.byte	0x3f
	.zero		1


	//   ....[110]....
        /*076c*/ 	.word	0x00007600
        /*0770*/ 	.word	0x00000008
        /*0774*/ 	.word	0x00000000
        /*0778*/ 	.short	0x010a
        /*077a*/ 	.byte	0x3f
	.zero		1


	//   ....[111]....
        /*077c*/ 	.word	0x00007650
        /*0780*/ 	.word	0x00000009
        /*0784*/ 	.word	0x00000000
        /*0788*/ 	.short	0x010a
        /*078a*/ 	.byte	0x3f
	.zero		1


	//   ....[112]....
        /*078c*/ 	.word	0x000076a0
        /*0790*/ 	.word	0x00000008
        /*0794*/ 	.word	0x00000000
        /*0798*/ 	.short	0x010a
        /*079a*/ 	.byte	0x3f
	.zero		1


	//   ....[113]....
        /*079c*/ 	.word	0x000076f0
        /*07a0*/ 	.word	0x00000009
        /*07a4*/ 	.word	0x00000000
        /*07a8*/ 	.short	0x010a
        /*07aa*/ 	.byte	0x3f
	.zero		1


	//   ....[114]....
        /*07ac*/ 	.word	0x00007740
        /*07b0*/ 	.word	0x00000008
        /*07b4*/ 	.word	0x00000000
        /*07b8*/ 	.short	0x010a
        /*07ba*/ 	.byte	0x3f
	.zero		1


	//   ....[115]....
        /*07bc*/ 	.word	0x00007790
        /*07c0*/ 	.word	0x00000009
        /*07c4*/ 	.word	0x00000000
        /*07c8*/ 	.short	0x010a
        /*07ca*/ 	.byte	0x3f
	.zero		1


	//   ....[116]....
        /*07cc*/ 	.word	0x000077e0
        /*07d0*/ 	.word	0x00000008
        /*07d4*/ 	.word	0x00000000
        /*07d8*/ 	.short	0x010a
        /*07da*/ 	.byte	0x3f
	.zero		1


	//   ....[117]....
        /*07dc*/ 	.word	0x00007830
        /*07e0*/ 	.word	0x00000009
        /*07e4*/ 	.word	0x00000000
        /*07e8*/ 	.short	0x010a
        /*07ea*/ 	.byte	0x3f
	.zero		1


	//   ....[118]....
        /*07ec*/ 	.word	0x00007880
        /*07f0*/ 	.word	0x00000008
        /*07f4*/ 	.word	0x00000000
        /*07f8*/ 	.short	0x010a
        /*07fa*/ 	.byte	0x3f
	.zero		1


	//   ....[119]....
        /*07fc*/ 	.word	0x000078d0
        /*0800*/ 	.word	0x00000009
        /*0804*/ 	.word	0x00000000
        /*0808*/ 	.short	0x010a
        /*080a*/ 	.byte	0x3f
	.zero		1


	//   ....[120]....
        /*080c*/ 	.word	0x00007920
        /*0810*/ 	.word	0x00000008
        /*0814*/ 	.word	0x00000000
        /*0818*/ 	.short	0x010a
        /*081a*/ 	.byte	0x3f
	.zero		1


	//   ....[121]....
        /*081c*/ 	.word	0x00007970
        /*0820*/ 	.word	0x00000009
        /*0824*/ 	.word	0x00000000
        /*0828*/ 	.short	0x010a
        /*082a*/ 	.byte	0x3f
	.zero		1


	//   ....[122]....
        /*082c*/ 	.word	0x000079c0
        /*0830*/ 	.word	0x00000008
        /*0834*/ 	.word	0x00000000
        /*0838*/ 	.short	0x010a
        /*083a*/ 	.byte	0x3f
	.zero		1


	//   ....[123]....
        /*083c*/ 	.word	0x00007a10
        /*0840*/ 	.word	0x00000009
        /*0844*/ 	.word	0x00000000
        /*0848*/ 	.short	0x010a
        /*084a*/ 	.byte	0x3f
	.zero		1


	//   ....[124]....
        /*084c*/ 	.word	0x00007a60
        /*0850*/ 	.word	0x00000008
        /*0854*/ 	.word	0x00000000
        /*0858*/ 	.short	0x010a
        /*085a*/ 	.byte	0x3f
	.zero		1


	//   ....[125]....
        /*085c*/ 	.word	0x00007ab0
        /*0860*/ 	.word	0x00000009
        /*0864*/ 	.word	0x00000000
        /*0868*/ 	.short	0x010a
        /*086a*/ 	.byte	0x3f
	.zero		1


	//   ....[126]....
        /*086c*/ 	.word	0x00007b00
        /*0870*/ 	.word	0x00000008
        /*0874*/ 	.word	0x00000000
        /*0878*/ 	.short	0x010a
        /*087a*/ 	.byte	0x3f
	.zero		1


	//   ....[127]....
        /*087c*/ 	.word	0x00007b50
        /*0880*/ 	.word	0x00000009
        /*0884*/ 	.word	0x00000000
        /*0888*/ 	.short	0x010a
        /*088a*/ 	.byte	0x3f
	.zero		1


	//   ....[128]....
        /*088c*/ 	.word	0x00007ba0
        /*0890*/ 	.word	0x00000008
        /*0894*/ 	.word	0x00000000
        /*0898*/ 	.short	0x010a
        /*089a*/ 	.byte	0x3f
	.zero		1


	//   ....[129]....
        /*089c*/ 	.word	0x00007bf0
        /*08a0*/ 	.word	0x00000009
        /*08a4*/ 	.word	0x00000000
        /*08a8*/ 	.short	0x010a
        /*08aa*/ 	.byte	0x3f
	.zero		1


	//   ....[130]....
        /*08ac*/ 	.word	0x00007c40
        /*08b0*/ 	.word	0x00000008
        /*08b4*/ 	.word	0x00000000
        /*08b8*/ 	.short	0x010a
        /*08ba*/ 	.byte	0x3f
	.zero		1


	//   ....[131]....
        /*08bc*/ 	.word	0x00007c90
        /*08c0*/ 	.word	0x00000009
        /*08c4*/ 	.word	0x00000000
        /*08c8*/ 	.short	0x010a
        /*08ca*/ 	.byte	0x3f
	.zero		1


	//   ....[132]....
        /*08cc*/ 	.word	0x00007ce0
        /*08d0*/ 	.word	0x00000008
        /*08d4*/ 	.word	0x00000000
        /*08d8*/ 	.short	0x010a
        /*08da*/ 	.byte	0x3f
	.zero		1


	//   ....[133]....
        /*08dc*/ 	.word	0x00007d30
        /*08e0*/ 	.word	0x00000009
        /*08e4*/ 	.word	0x00000000
        /*08e8*/ 	.short	0x010a
        /*08ea*/ 	.byte	0x3f
	.zero		1


	//   ....[134]....
        /*08ec*/ 	.word	0x00007d80
        /*08f0*/ 	.word	0x00000008
        /*08f4*/ 	.word	0x00000000
        /*08f8*/ 	.short	0x010a
        /*08fa*/ 	.byte	0x3f
	.zero		1


	//   ....[135]....
        /*08fc*/ 	.word	0x00007dd0
        /*0900*/ 	.word	0x00000009
        /*0904*/ 	.word	0x00000000
        /*0908*/ 	.short	0x010a
        /*090a*/ 	.byte	0x3f
	.zero		1


	//   ....[136]....
        /*090c*/ 	.word	0x00007e20
        /*0910*/ 	.word	0x00000008
        /*0914*/ 	.word	0x00000000
        /*0918*/ 	.short	0x010a
        /*091a*/ 	.byte	0x3f
	.zero		1


	//   ....[137]....
        /*091c*/ 	.word	0x00007e70
        /*0920*/ 	.word	0x00000009
        /*0924*/ 	.word	0x00000000
        /*0928*/ 	.short	0x010a
        /*092a*/ 	.byte	0x3f
	.zero		1


	//   ....[138]....
        /*092c*/ 	.word	0x00007ec0
        /*0930*/ 	.word	0x00000008
        /*0934*/ 	.word	0x00000000
        /*0938*/ 	.short	0x010a
        /*093a*/ 	.byte	0x3f
	.zero		1


	//   ....[139]....
        /*093c*/ 	.word	0x00007f10
        /*0940*/ 	.word	0x0000000b
        /*0944*/ 	.word	0x00000000
        /*0948*/ 	.short	0x010a
        /*094a*/ 	.byte	0x3f
	.zero		1


	//----- nvinfo : EIATTR_NUM_MBARRIERS
	.align		4
.L_35:
        /*094c*/ 	.byte	0x03, 0x38
        /*094e*/ 	.short	0x0042


	//----- nvinfo : EIATTR_EXIT_INSTR_OFFSETS
	.align		4
        /*0950*/ 	.byte	0x04, 0x1c
        /*0952*/ 	.short	(.L_37 - .L_36)


	//   ....[0]....
.L_36:
        /*0954*/ 	.word	0x00000d00


	//   ....[1]....
        /*0958*/ 	.word	0x00001510


	//   ....[2]....
        /*095c*/ 	.word	0x00004e30


	//   ....[3]....
        /*0960*/ 	.word	0x00005390


	//   ....[4]....
        /*0964*/ 	.word	0x000073b0


	//----- nvinfo : EIATTR_MAX_THREADS
	.align		4
.L_37:
        /*0968*/ 	.byte	0x04, 0x05
        /*096a*/ 	.short	(.L_39 - .L_38)
.L_38:
        /*096c*/ 	.word	0x00000180
        /*0970*/ 	.word	0x00000001
        /*0974*/ 	.word	0x00000001


	//----- nvinfo : EIATTR_CRS_STACK_SIZE
	.align		4
.L_39:
        /*0978*/ 	.byte	0x04, 0x1e
        /*097a*/ 	.short	(.L_41 - .L_40)
.L_40:
        /*097c*/ 	.word	0x00000000


	//----- nvinfo : EIATTR_CBANK_PARAM_SIZE
	.align		4
.L_41:
        /*0980*/ 	.byte	0x03, 0x19
        /*0982*/ 	.short	0x0470


	//----- nvinfo : EIATTR_PARAM_CBANK
	.align		4
        /*0984*/ 	.byte	0x04, 0x0a
        /*0986*/ 	.short	(.L_43 - .L_42)
	.align		4
.L_42:
        /*0988*/ 	.word	index@(.nv.constant0._ZN7cutlass13device_kernelINS_4gemm6kernel13GemmUniversalIN4cute5tupleIJiiiiEEENS1_10collective13CollectiveMmaINS1_34MainloopSm90TmaGmmaWarpSpecializedILi32ENS5_IJNS4_1CILi2EEENSA_ILi1EEESC_EEENS1_35KernelTmaWarpSpecializedCooperativeEEENS5_IJNSA_ILi128EEENSA_ILi96EEENSA_ILi32EEEEEEaNS5_IJlSC_lEEEaSK_NS4_8TiledMMAINS4_8MMA_AtomIJNS4_4SM904GMMA26MMA_64x96x32_S32S8S8_SS_TNEEEENS4_6LayoutISD_NS5_IJSC_NSA_ILi0EEESS_EEEEENS5_IJNS4_10UnderscoreESV_SV_EEEEENS4_13SM90_TMA_LOADENS4_14ComposedLayoutINS4_7SwizzleILi1ELi4ELi3EEENS4_18smem_ptr_flag_bitsILi8EEENSR_INS5_IJNSA_ILi8EEESI_EEENS5_IJSI_SC_EEEEEEEvNS4_8identityENS4_23SM90_TMA_LOAD_MULTICASTES18_vS19_EENS_8epilogue10collective6detail29Sm90TmaWarpSpecializedAdapterINS1D_15DefaultEpilogueIaSK_SK_NS1C_6thread17LinearCombinationIaLi1EiiLNS1H_9ScaleType4KindE0ELNS_15FloatRoundStyleE2EaEENS1_15EpilogueDefaultEEEEEvvEEEEvNT_6ParamsE)
        /*098c*/ 	.short	0x0210
        /*098e*/ 	.short	0x0470


	//----- nvinfo : EIATTR_SW_WAR
	.align		4
.L_43:
        /*0990*/ 	.byte	0x04, 0x36
        /*0992*/ 	.short	(.L_45 - .L_44)
.L_44:
        /*0994*/ 	.word	0x00000008
.L_45:


//--------------------- .nv.callgraph             --------------------------
	.section	.nv.callgraph,"",@"SHT_CUDA_CALLGRAPH"
	.align	4
	.sectionentsize	8
	.align		4
        /*0000*/ 	.word	0x00000000
	.align		4
        /*0004*/ 	.word	0xffffffff
	.align		4
        /*0008*/ 	.word	index@(_ZN7cutlass13device_kernelINS_4gemm6kernel13GemmUniversalIN4cute5tupleIJiiiiEEENS1_10collective13CollectiveMmaINS1_34MainloopSm90TmaGmmaWarpSpecializedILi32ENS5_IJNS4_1CILi2EEENSA_ILi1EEESC_EEENS1_35KernelTmaWarpSpecializedCooperativeEEENS5_IJNSA_ILi128EEENSA_ILi96EEENSA_ILi32EEEEEEaNS5_IJlSC_lEEEaSK_NS4_8TiledMMAINS4_8MMA_AtomIJNS4_4SM904GMMA26MMA_64x96x32_S32S8S8_SS_TNEEEENS4_6LayoutISD_NS5_IJSC_NSA_ILi0EEESS_EEEEENS5_IJNS4_10UnderscoreESV_SV_EEEEENS4_13SM90_TMA_LOADENS4_14ComposedLayoutINS4_7SwizzleILi1ELi4ELi3EEENS4_18smem_ptr_flag_bitsILi8EEENSR_INS5_IJNSA_ILi8EEESI_EEENS5_IJSI_SC_EEEEEEEvNS4_8identityENS4_23SM90_TMA_LOAD_MULTICASTES18_vS19_EENS_8epilogue10collective6detail29Sm90TmaWarpSpecializedAdapterINS1D_15DefaultEpilogueIaSK_SK_NS1C_6thread17LinearCombinationIaLi1EiiLNS1H_9ScaleType4KindE0ELNS_15FloatRoundStyleE2EaEENS1_15EpilogueDefaultEEEEEvvEEEEvNT_6ParamsE)
	.align		4
        /*000c*/ 	.word	index@(__assertfail)
	.align		4
        /*0010*/ 	.word	0x00000000
	.align		4
        /*0014*/ 	.word	0xfffffffe
	.align		4
        /*0018*/ 	.word	0x00000000
	.align		4
        /*001c*/ 	.word	0xfffffffd
	.align		4
        /*0020*/ 	.word	0x00000000
	.align		4
        /*0024*/ 	.word	0xfffffffc


//--------------------- .nv.constant4             --------------------------
	.section	.nv.constant4,"a",@progbits
	.align	8
	.align		8
.nv.constant4:
        /*0000*/ 	.dword	__assertfail
	.align		8
        /*0008*/ 	.dword	__unnamed_1
	.align		8
        /*0010*/ 	.dword	_ZN39_INTERNAL_3b250342_4_k_cu_902255f3_34364cuda3std3__45__cpo5beginE
	.align		8
        /*0018*/ 	.dword	_ZN39_INTERNAL_3b250342_4_k_cu_902255f3_34364cuda3std3__45__cpo3endE
	.align		8
        /*0020*/ 	.dword	_ZN39_INTERNAL_3b250342_4_k_cu_902255f3_34364cuda3std3__45__cpo6cbeginE
	.align		8
        /*0028*/ 	.dword	_ZN39_INTERNAL_3b250342_4_k_cu_902255f3_34364cuda3std3__45__cpo4cendE
	.align		8
        /*0030*/ 	.dword	_ZN39_INTERNAL_3b250342_4_k_cu_902255f3_34364cuda3std3__441_GLOBAL__N__3b250342_4_k_cu_902255f3_34366ignoreE
	.align		8
        /*0038*/ 	.dword	_ZN39_INTERNAL_3b250342_4_k_cu_902255f3_34364cuda3std3__419piecewise_constructE
	.align		8
        /*0040*/ 	.dword	_ZN39_INTERNAL_3b250342_4_k_cu_902255f3_34364cuda3std3__48in_placeE
	.align		8
        /*0048*/ 	.dword	_ZN39_INTERNAL_3b250342_4_k_cu_902255f3_34364cuda3std6ranges3__45__cpo4swapE
	.align		8
        /*0050*/ 	.dword	_ZN39_INTERNAL_3b250342_4_k_cu_902255f3_34364cuda3std6ranges3__45__cpo9iter_moveE
	.align		8
        /*0058*/ 	.dword	_ZN39_INTERNAL_3b250342_4_k_cu_902255f3_34364cute7productE
	.align		8
        /*0060*/ 	.dword	_ZN39_INTERNAL_3b250342_4_k_cu_902255f3_34364cute1_E
	.align		8
        /*0068*/ 	.dword	$str$22
	.align		8
        /*0070*/ 	.dword	$str$23


//--------------------- .text._ZN7cutlass13device_kernelINS_4gemm6kernel13GemmUniversalIN4cute5tupleIJiiiiEEENS1_10collective13CollectiveMmaINS1_34MainloopSm90TmaGmmaWarpSpecializedILi32ENS5_IJNS4_1CILi2EEENSA_ILi1EEESC_EEENS1_35KernelTmaWarpSpecializedCooperativeEEENS5_IJNSA_ILi128EEENSA_ILi96EEENSA_ILi32EEEEEEaNS5_IJlSC_lEEEaSK_NS4_8TiledMMAINS4_8MMA_AtomIJNS4_4SM904GMMA26MMA_64x96x32_S32S8S8_SS_TNEEEENS4_6LayoutISD_NS5_IJSC_NSA_ILi0EEESS_EEEEENS5_IJNS4_10UnderscoreESV_SV_EEEEENS4_13SM90_TMA_LOADENS4_14ComposedLayoutINS4_7SwizzleILi1ELi4ELi3EEENS4_18smem_ptr_flag_bitsILi8EEENSR_INS5_IJNSA_ILi8EEESI_EEENS5_IJSI_SC_EEEEEEEvNS4_8identityENS4_23SM90_TMA_LOAD_MULTICASTES18_vS19_EENS_8epilogue10collective6detail29Sm90TmaWarpSpecializedAdapterINS1D_15DefaultEpilogueIaSK_SK_NS1C_6thread17LinearCombinationIaLi1EiiLNS1H_9ScaleType4KindE0ELNS_15FloatRoundStyleE2EaEENS1_15EpilogueDefaultEEEEEvvEEEEvNT_6ParamsE --------------------------
	.section	.text._ZN7cutlass13device_kernelINS_4gemm6kernel13GemmUniversalIN4cute5tupleIJiiiiEEENS1_10collective13CollectiveMmaINS1_34MainloopSm90TmaGmmaWarpSpecializedILi32ENS5_IJNS4_1CILi2EEENSA_ILi1EEESC_EEENS1_35KernelTmaWarpSpecializedCooperativeEEENS5_IJNSA_ILi128EEENSA_ILi96EEENSA_ILi32EEEEEEaNS5_IJlSC_lEEEaSK_NS4_8TiledMMAINS4_8MMA_AtomIJNS4_4SM904GMMA26MMA_64x96x32_S32S8S8_SS_TNEEEENS4_6LayoutISD_NS5_IJSC_NSA_ILi0EEESS_EEEEENS5_IJNS4_10UnderscoreESV_SV_EEEEENS4_13SM90_TMA_LOADENS4_14ComposedLayoutINS4_7SwizzleILi1ELi4ELi3EEENS4_18smem_ptr_flag_bitsILi8EEENSR_INS5_IJNSA_ILi8EEESI_EEENS5_IJSI_SC_EEEEEEEvNS4_8identityENS4_23SM90_TMA_LOAD_MULTICASTES18_vS19_EENS_8epilogue10collective6detail29Sm90TmaWarpSpecializedAdapterINS1D_15DefaultEpilogueIaSK_SK_NS1C_6thread17LinearCombinationIaLi1EiiLNS1H_9ScaleType4KindE0ELNS_15FloatRoundStyleE2EaEENS1_15EpilogueDefaultEEEEEvvEEEEvNT_6ParamsE,"ax",@progbits
	.align	128
.text._ZN7cutlass13device_kernelINS_4gemm6kernel13GemmUniversalIN4cute5tupleIJiiiiEEENS1_10collective13CollectiveMmaINS1_34MainloopSm90TmaGmmaWarpSpecializedILi32ENS5_IJNS4_1CILi2EEENSA_ILi1EEESC_EEENS1_35KernelTmaWarpSpecializedCooperativeEEENS5_IJNSA_ILi128EEENSA_ILi96EEENSA_ILi32EEEEEEaNS5_IJlSC_lEEEaSK_NS4_8TiledMMAINS4_8MMA_AtomIJNS4_4SM904GMMA26MMA_64x96x32_S32S8S8_SS_TNEEEENS4_6LayoutISD_NS5_IJSC_NSA_ILi0EEESS_EEEEENS5_IJNS4_10UnderscoreESV_SV_EEEEENS4_13SM90_TMA_LOADENS4_14ComposedLayoutINS4_7SwizzleILi1ELi4ELi3EEENS4_18smem_ptr_flag_bitsILi8EEENSR_INS5_IJNSA_ILi8EEESI_EEENS5_IJSI_SC_EEEEEEEvNS4_8identityENS4_23SM90_TMA_LOAD_MULTICASTES18_vS19_EENS_8epilogue10collective6detail29Sm90TmaWarpSpecializedAdapterINS1D_15DefaultEpilogueIaSK_SK_NS1C_6thread17LinearCombinationIaLi1EiiLNS1H_9ScaleType4KindE0ELNS_15FloatRoundStyleE2EaEENS1_15EpilogueDefaultEEEEEvvEEEEvNT_6ParamsE:
        .type           _ZN7cutlass13device_kernelINS_4gemm6kernel13GemmUniversalIN4cute5tupleIJiiiiEEENS1_10collective13CollectiveMmaINS1_34MainloopSm90TmaGmmaWarpSpecializedILi32ENS5_IJNS4_1CILi2EEENSA_ILi1EEESC_EEENS1_35KernelTmaWarpSpecializedCooperativeEEENS5_IJNSA_ILi128EEENSA_ILi96EEENSA_ILi32EEEEEEaNS5_IJlSC_lEEEaSK_NS4_8TiledMMAINS4_8MMA_AtomIJNS4_4SM904GMMA26MMA_64x96x32_S32S8S8_SS_TNEEEENS4_6LayoutISD_NS5_IJSC_NSA_ILi0EEESS_EEEEENS5_IJNS4_10UnderscoreESV_SV_EEEEENS4_13SM90_TMA_LOADENS4_14ComposedLayoutINS4_7SwizzleILi1ELi4ELi3EEENS4_18smem_ptr_flag_bitsILi8EEENSR_INS5_IJNSA_ILi8EEESI_EEENS5_IJSI_SC_EEEEEEEvNS4_8identityENS4_23SM90_TMA_LOAD_MULTICASTES18_vS19_EENS_8epilogue10collective6detail29Sm90TmaWarpSpecializedAdapterINS1D_15DefaultEpilogueIaSK_SK_NS1C_6thread17LinearCombinationIaLi1EiiLNS1H_9ScaleType4KindE0ELNS_15FloatRoundStyleE2EaEENS1_15EpilogueDefaultEEEEEvvEEEEvNT_6ParamsE,@function
        .size           _ZN7cutlass13device_kernelINS_4gemm6kernel13GemmUniversalIN4cute5tupleIJiiiiEEENS1_10collective13CollectiveMmaINS1_34MainloopSm90TmaGmmaWarpSpecializedILi32ENS5_IJNS4_1CILi2EEENSA_ILi1EEESC_EEENS1_35KernelTmaWarpSpecializedCooperativeEEENS5_IJNSA_ILi128EEENSA_ILi96EEENSA_ILi32EEEEEEaNS5_IJlSC_lEEEaSK_NS4_8TiledMMAINS4_8MMA_AtomIJNS4_4SM904GMMA26MMA_64x96x32_S32S8S8_SS_TNEEEENS4_6LayoutISD_NS5_IJSC_NSA_ILi0EEESS_EEEEENS5_IJNS4_10UnderscoreESV_SV_EEEEENS4_13SM90_TMA_LOADENS4_14ComposedLayoutINS4_7SwizzleILi1ELi4ELi3EEENS4_18smem_ptr_flag_bitsILi8EEENSR_INS5_IJNSA_ILi8EEESI_EEENS5_IJSI_SC_EEEEEEEvNS4_8identityENS4_23SM90_TMA_LOAD_MULTICASTES18_vS19_EENS_8epilogue10collective6detail29Sm90TmaWarpSpecializedAdapterINS1D_15DefaultEpilogueIaSK_SK_NS1C_6thread17LinearCombinationIaLi1EiiLNS1H_9ScaleType4KindE0ELNS_15FloatRoundStyleE2EaEENS1_15EpilogueDefaultEEEEEvvEEEEvNT_6ParamsE,(.L_x_226 - _ZN7cutlass13device_kernelINS_4gemm6kernel13GemmUniversalIN4cute5tupleIJiiiiEEENS1_10collective13CollectiveMmaINS1_34MainloopSm90TmaGmmaWarpSpecializedILi32ENS5_IJNS4_1CILi2EEENSA_ILi1EEESC_EEENS1_35KernelTmaWarpSpecializedCooperativeEEENS5_IJNSA_ILi128EEENSA_ILi96EEENSA_ILi32EEEEEEaNS5_IJlSC_lEEEaSK_NS4_8TiledMMAINS4_8MMA_AtomIJNS4_4SM904GMMA26MMA_64x96x32_S32S8S8_SS_TNEEEENS4_6LayoutISD_NS5_IJSC_NSA_ILi0EEESS_EEEEENS5_IJNS4_10UnderscoreESV_SV_EEEEENS4_13SM90_TMA_LOADENS4_14ComposedLayoutINS4_7SwizzleILi1ELi4ELi3EEENS4_18smem_ptr_flag_bitsILi8EEENSR_INS5_IJNSA_ILi8EEESI_EEENS5_IJSI_SC_EEEEEEEvNS4_8identityENS4_23SM90_TMA_LOAD_MULTICASTES18_vS19_EENS_8epilogue10collective6detail29Sm90TmaWarpSpecializedAdapterINS1D_15DefaultEpilogueIaSK_SK_NS1C_6thread17LinearCombinationIaLi1EiiLNS1H_9ScaleType4KindE0ELNS_15FloatRoundStyleE2EaEENS1_15EpilogueDefaultEEEEEvvEEEEvNT_6ParamsE)
        .other          _ZN7cutlass13device_kernelINS_4gemm6kernel13GemmUniversalIN4cute5tupleIJiiiiEEENS1_10collective13CollectiveMmaINS1_34MainloopSm90TmaGmmaWarpSpecializedILi32ENS5_IJNS4_1CILi2EEENSA_ILi1EEESC_EEENS1_35KernelTmaWarpSpecializedCooperativeEEENS5_IJNSA_ILi128EEENSA_ILi96EEENSA_ILi32EEEEEEaNS5_IJlSC_lEEEaSK_NS4_8TiledMMAINS4_8MMA_AtomIJNS4_4SM904GMMA26MMA_64x96x32_S32S8S8_SS_TNEEEENS4_6LayoutISD_NS5_IJSC_NSA_ILi0EEESS_EEEEENS5_IJNS4_10UnderscoreESV_SV_EEEEENS4_13SM90_TMA_LOADENS4_14ComposedLayoutINS4_7SwizzleILi1ELi4ELi3EEENS4_18smem_ptr_flag_bitsILi8EEENSR_INS5_IJNSA_ILi8EEESI_EEENS5_IJSI_SC_EEEEEEEvNS4_8identityENS4_23SM90_TMA_LOAD_MULTICASTES18_vS19_EENS_8epilogue10collective6detail29Sm90TmaWarpSpecializedAdapterINS1D_15DefaultEpilogueIaSK_SK_NS1C_6thread17LinearCombinationIaLi1EiiLNS1H_9ScaleType4KindE0ELNS_15FloatRoundStyleE2EaEENS1_15EpilogueDefaultEEEEEvvEEEEvNT_6ParamsE,@"STO_CUDA_ENTRY STV_DEFAULT"
_ZN7cutlass13device_kernelINS_4gemm6kernel13GemmUniversalIN4cute5tupleIJiiiiEEENS1_10collective13CollectiveMmaINS1_34MainloopSm90TmaGmmaWarpSpecializedILi32ENS5_IJNS4_1CILi2EEENSA_ILi1EEESC_EEENS1_35KernelTmaWarpSpecializedCooperativeEEENS5_IJNSA_ILi128EEENSA_ILi96EEENSA_ILi32EEEEEEaNS5_IJlSC_lEEEaSK_NS4_8TiledMMAINS4_8MMA_AtomIJNS4_4SM904GMMA26MMA_64x96x32_S32S8S8_SS_TNEEEENS4_6LayoutISD_NS5_IJSC_NSA_ILi0EEESS_EEEEENS5_IJNS4_10UnderscoreESV_SV_EEEEENS4_13SM90_TMA_LOADENS4_14ComposedLayoutINS4_7SwizzleILi1ELi4ELi3EEENS4_18smem_ptr_flag_bitsILi8EEENSR_INS5_IJNSA_ILi8EEESI_EEENS5_IJSI_SC_EEEEEEEvNS4_8identityENS4_23SM90_TMA_LOAD_MULTICASTES18_vS19_EENS_8epilogue10collective6detail29Sm90TmaWarpSpecializedAdapterINS1D_15DefaultEpilogueIaSK_SK_NS1C_6thread17LinearCombinationIaLi1EiiLNS1H_9ScaleType4KindE0ELNS_15FloatRoundStyleE2EaEENS1_15EpilogueDefaultEEEEEvvEEEEvNT_6ParamsE:
[----:B------:R-:W0:Y:S01]  /*0000*/  LDC R1, c[0x0][0x28] ;  /* 0x00000a00ff017b82 */ /* 0x000e220000000800 */
[----:B------:R-:W1:Y:S01]  /*0010*/  S2R R18, SR_TID.X ;  /* 0x0000000000127919 */ /* 0x000e620000002100 */
[----:B------:R-:W-:Y:S01]  /*0020*/  ELECT P0, URZ, PT ;  /* 0x00000000003f782f */ /* 0x000fe20003800000 */
[----:B------:R-:W-:Y:S01]  /*0030*/  BSSY B0, `(.L_x_0) ;  /* 0x000000f000007945 */ /* 0x000fe20003800000 */
[--C-:B-1----:R-:W-:Y:S02]  /*0040*/  SHF.R.U32.HI R0, RZ, 0x5, R18.reuse ;  /* 0x00000005ff007819 */ /* 0x102fe40000011612 */
[----:B------:R-:W-:-:S03]  /*0050*/  SHF.R.U32.HI R3, RZ, 0x7, R18 ;  /* 0x00000007ff037819 */ /* 0x000fc60000011612 */
[----:B------:R-:W1:Y:S04]  /*0060*/  SHFL.IDX PT, R2, R0, RZ, 0x1f ;  /* 0x00001fff00027589 */ /* 0x000e6800000e0000 */
[----:B------:R2:W3:Y:S01]  /*0070*/  SHFL.IDX PT, R5, R3, RZ, 0x1f ;  /* 0x00001fff03057589 */ /* 0x0004e200000e0000 */
[----:B-1----:R-:W-:-:S13]  /*0080*/  ISETP.NE.OR P0, PT, R2, RZ, !P0 ;  /* 0x000000ff0200720c */ /* 0x002fda0004705670 */
[----:B0-23--:R-:W-:Y:S05]  /*0090*/  @P0 BRA `(.L_x_1) ;  /* 0x0000000000200947 */ /* 0x00dfea0003800000 */
[----:B------:R-:W-:Y:S02]  /*00a0*/  ULDC.64 UR4, c[0x0][0x198] ;  /* 0x0000660000047ab9 */ /* 0x000fe40000000a00 */
[----:B------:R-:W-:Y:S02]  /*00b0*/  UIADD3 UR6, UP0, UR4, 0xf0, URZ ;  /* 0x000000f004067890 */ /* 0x000fe4000ff1e03f */
[----:B------:R-:W-:Y:S02]  /*00c0*/  UIADD3 UR4, UP1, UR4, 0x1f0, URZ ;  /* 0x000001f004047890 */ /* 0x000fe4000ff3e03f */
[----:B------:R-:W-:Y:S02]  /*00d0*/  UIADD3.X UR7, URZ, UR5, URZ, UP0, !UPT ;  /* 0x000000053f077290 */ /* 0x000fe400087fe43f */
[----:B------:R-:W-:-:S07]  /*00e0*/  UIADD3.X UR5, URZ, UR5, URZ, UP1, !UPT ;  /* 0x000000053f057290 */ /* 0x000fce0008ffe43f */
[----:B------:R0:W-:Y:S02]  /*00f0*/  UTMACCTL.PF [UR6] ;  /* 0x00000000060079b9 */ /* 0x0001e40008040000 */
[----:B------:R0:W-:Y:S02]  /*0100*/  UTMACCTL.PF [UR4] ;  /* 0x00000000040079b9 */ /* 0x0001e40008040000 */
[----:B0-----:R-:W-:Y:S01]  /*0110*/  NOP ;  /* 0x0000000000007918 */ /* 0x001fe20000000000 */
.L_x_1:
[----:B------:R-:W-:Y:S05]  /*0120*/  BSYNC B0 ;  /* 0x0000000000007941 */ /* 0x000fea0003800000 */
.L_x_0:
[----:B------:R-:W0:Y:S02]  /*0130*/  SHFL.IDX PT, R3, R0, RZ, 0x1f ;  /* 0x00001fff00037589 */ /* 0x000e2400000e0000 */
[----:B0-----:R-:W-:-:S13]  /*0140*/  ISETP.NE.AND P0, PT, R3, RZ, PT ;  /* 0x000000ff0300720c */ /* 0x001fda0003f05270 */
[----:B------:R-:W-:Y:S05]  /*0150*/  @P0 BRA `(.L_x_2) ;  /* 0x0000000400440947 */ /* 0x000fea0003800000 */
[----:B------:R-:W-:Y:S01]  /*0160*/  ELECT P0, URZ, PT ;  /* 0x00000000003f782f */ /* 0x000fe20003800000 */
[----:B------:R-:W-:-:S12]  /*0170*/  BSSY B0, `(.L_x_2) ;  /* 0x000004f000007945 */ /* 0x000fd80003800000 */
[----:B------:R-:W-:Y:S05]  /*0180*/  @!P0 BRA `(.L_x_3) ;  /* 0x0000000400348947 */ /* 0x000fea0003800000 */
[----:B------:R-:W0:Y:S01]  /*0190*/  S2UR UR8, SR_CgaCtaId ;  /* 0x00000000000879c3 */ /* 0x000e220000008800 */
[----:B------:R-:W-:Y:S01]  /*01a0*/  UMOV UR4, 0x400 ;  /* 0x0000040000047882 */ /* 0x000fe20000000000 */
[----:B------:R-:W-:Y:S01]  /*01b0*/  UMOV UR5, 0x1 ;  /* 0x0000000100057882 */ /* 0x000fe20000000000 */
[----:B------:R-:W-:Y:S02]  /*01c0*/  UMOV UR6, 0x4 ;  /* 0x0000000400067882 */ /* 0x000fe40000000000 */
[----:B------:R-:W-:-:S04]  /*01d0*/  UIADD3 UR6, -UR6, 0x100000, URZ ;  /* 0x0010000006067890 */ /* 0x000fc8000fffe13f */
[----:B------:R-:W-:Y:S02]  /*01e0*/  USHF.L.U32 UR7, UR6, 0xb, URZ ;  /* 0x0000000b06077899 */ /* 0x000fe4000800063f */
[----:B------:R-:W-:Y:S02]  /*01f0*/  USHF.L.U32 UR6, UR6, 0x1, URZ ;  /* 0x0000000106067899 */ /* 0x000fe4000800063f */
[----:B0-----:R-:W-:Y:S02]  /*0200*/  ULEA UR8, UR8, UR4, 0x18 ;  /* 0x0000000408087291 */ /* 0x001fe4000f8ec03f */
[----:B------:R-:W-:-:S04]  /*0210*/  UIADD3 UR4, -UR5, 0x100000, URZ ;  /* 0x0010000005047890 */ /* 0x000fc8000fffe13f */
[----:B------:R-:W-:Y:S02]  /*0220*/  USHF.L.U32 UR5, UR4, 0xb, URZ ;  /* 0x0000000b04057899 */ /* 0x000fe4000800063f */
[----:B------:R-:W-:Y:S01]  /*0230*/  USHF.L.U32 UR4, UR4, 0x1, URZ ;  /* 0x0000000104047899 */ /* 0x000fe2000800063f */
[----:B------:R-:W0:Y:S11]  /*0240*/  FENCE.VIEW.ASYNC.S ;  /* 0x00000000000073c6 */ /* 0x000e360000000000 */
[----:B0-----:R0:W1:Y:S01]  /*0250*/  SYNCS.EXCH.64 URZ, [UR8], UR4 ;  /* 0x00000004083f75b2 */ /* 0x0010620008000100 */
[----:B------:R0:W2:Y:S01]  /*0260*/  SYNCS.EXCH.64 URZ, [UR8+0x100], UR6 ;  /* 0x00010006083f75b2 */ /* 0x0000a20008000100 */
[----:B------:R0:W3:Y:S01]  /*0270*/  SYNCS.EXCH.64 URZ, [UR8+0x8], UR4 ;  /* 0x00000804083f75b2 */ /* 0x0000e20008000100 */
[----:B------:R0:W4:Y:S01]  /*0280*/  SYNCS.EXCH.64 URZ, [UR8+0x108], UR6 ;  /* 0x00010806083f75b2 */ /* 0x0001220008000100 */
[----:B------:R0:W0:Y:S01]  /*0290*/  SYNCS.EXCH.64 URZ, [UR8+0x10], UR4 ;  /* 0x00001004083f75b2 */ /* 0x0000220008000100 */
        /* <DEDUP_REMOVED lines=59> */
[----:B-1234-:R-:W-:Y:S01]  /*0650*/  NOP ;  /* 0x0000000000007918 */ /* 0x01efe20000000000 */
.L_x_3:
[----:B0-----:R-:W-:Y:S05]  /*0660*/  BSYNC B0 ;  /* 0x0000000000007941 */ /* 0x001fea0003800000 */
.L_x_2:
[----:B------:R-:W-:Y:S01]  /*0670*/  SHF.R.S32.HI R7, RZ, 0x1f, R18 ;  /* 0x0000001fff077819 */ /* 0x000fe20000011412 */
[----:B------:R-:W0:Y:S01]  /*0680*/  SHFL.IDX PT, R0, R0, RZ, 0x1f ;  /* 0x00001fff00007589 */ /* 0x000e2200000e0000 */
[----:B------:R-:W1:Y:S01]  /*0690*/  S2UR UR8, SR_CTAID.X ;  /* 0x00000000000879c3 */ /* 0x000e620000002500 */
[----:B------:R-:W-:Y:S02]  /*06a0*/  ELECT P0, URZ, PT ;  /* 0x00000000003f782f */ /* 0x000fe40003800000 */
[----:B------:R-:W-:Y:S01]  /*06b0*/  LEA.HI R7, R7, R18, RZ, 0x7 ;  /* 0x0000001207077211 */ /* 0x000fe200078f38ff */
[----:B------:R-:W2:Y:S01]  /*06c0*/  S2R R4, SR_CTAID.Y ;  /* 0x0000000000047919 */ /* 0x000ea20000002600 */
[----:B------:R-:W-:Y:S01]  /*06d0*/  SHF.R.S32.HI R8, RZ, 0x1f, R3 ;  /* 0x0000001fff087819 */ /* 0x000fe20000011403 */
[----:B------:R-:W-:Y:S01]  /*06e0*/  ULDC UR4, c[0x0][0x150] ;  /* 0x0000540000047ab9 */ /* 0x000fe20000000800 */
[----:B------:R-:W-:Y:S01]  /*06f0*/  LOP3.LUT R7, R7, 0xffffff80, RZ, 0xc0, !PT ;  /* 0xffffff8007077812 */ /* 0x000fe200078ec0ff */
[----:B------:R-:W-:Y:S01]  /*0700*/  NOP ;  /* 0x0000000000007918 */ /* 0x000fe20000000000 */
[----:B------:R-:W-:Y:S01]  /*0710*/  LEA.HI R8, R8, R3, RZ, 0x2 ;  /* 0x0000000308087211 */ /* 0x000fe200078f10ff */
[----:B------:R-:W3:Y:S01]  /*0720*/  LDC R10, c[0x0][0x144] ;  /* 0x00005100ff0a7b82 */ /* 0x000ee20000000800 */
[----:B------:R-:W-:Y:S01]  /*0730*/  NOP ;  /* 0x0000000000007918 */ /* 0x000fe20000000000 */
[----:B------:R-:W-:Y:S01]  /*0740*/  IMAD.IADD R6, R18, 0x1, -R7 ;  /* 0x0000000112067824 */ /* 0x000fe200078e0a07 */
[----:B------:R-:W-:Y:S01]  /*0750*/  LOP3.LUT R8, R8, 0x3ffffffc, RZ, 0xc0, !PT ;  /* 0x3ffffffc08087812 */ /* 0x000fe200078ec0ff */
[----:B------:R-:W-:Y:S01]  /*0760*/  IMAD.MOV.U32 R23, RZ, RZ, 0x1 ;  /* 0x00000001ff177424 */ /* 0x000fe200078e00ff */
[----:B------:R-:W-:-:S02]  /*0770*/  ISETP.NE.AND P3, PT, R5, RZ, PT ;  /* 0x000000ff0500720c */ /* 0x000fc40003f65270 */
[----:B------:R-:W-:Y:S01]  /*0780*/  SHF.R.S32.HI R7, RZ, 0x1f, R6 ;  /* 0x0000001fff077819 */ /* 0x000fe20000011406 */
[----:B------:R-:W-:Y:S01]  /*0790*/  IMAD.IADD R8, R3, 0x1, -R8 ;  /* 0x0000000103087824 */ /* 0x000fe200078e0a08 */
[----:B------:R-:W4:Y:S02]  /*07a0*/  LDC R13, c[0x0][0x140] ;  /* 0x00005000ff0d7b82 */ /* 0x000f240000000800 */
[----:B------:R-:W-:Y:S02]  /*07b0*/  LEA.HI R7, R7, R6, RZ, 0x3 ;  /* 0x0000000607077211 */ /* 0x000fe400078f18ff */
[----:B0-----:R-:W-:Y:S02]  /*07c0*/  ISETP.NE.OR P0, PT, R0, RZ, !P0 ;  /* 0x000000ff0000720c */ /* 0x001fe40004705670 */
[--C-:B------:R-:W-:Y:S02]  /*07d0*/  SHF.R.S32.HI R0, RZ, 0x3, R7.reuse ;  /* 0x00000003ff007819 */ /* 0x100fe40000011407 */
[----:B------:R-:W-:-:S02]  /*07e0*/  SHF.R.S32.HI R7, RZ, 0x1f, R7 ;  /* 0x0000001fff077819 */ /* 0x000fc40000011407 */
[----:B-1----:R-:W-:Y:S02]  /*07f0*/  I2FP.F32.U32 R9, UR8 ;  /* 0x0000000800097c45 */ /* 0x002fe40008201000 */
[----:B------:R-:W-:-:S03]  /*0800*/  LEA.HI R7, R7, R0, RZ, 0x2 ;  /* 0x0000000007077211 */ /* 0x000fc600078f10ff */
[----:B------:R-:W-:Y:S01]  /*0810*/  FMUL R9, R9, UR4 ;  /* 0x0000000409097c20 */ /* 0x000fe20008400000 */
[----:B------:R-:W-:Y:S01]  /*0820*/  LOP3.LUT R7, R7, 0xfffffffc, RZ, 0xc0, !PT ;  /* 0xfffffffc07077812 */ /* 0x000fe200078ec0ff */
[----:B------:R-:W-:Y:S01]  /*0830*/  VOTEU.ALL UP0, P0 ;  /* 0x00000000003f7886 */ /* 0x000fe20000000000 */
[----:B--2---:R-:W-:Y:S01]  /*0840*/  I2FP.F32.U32 R3, R4 ;  /* 0x0000000400037245 */ /* 0x004fe20000201000 */
[----:B------:R-:W-:Y:S01]  /*0850*/  ULDC UR4, c[0x0][0x154] ;  /* 0x0000550000047ab9 */ /* 0x000fe20000000800 */
[----:B------:R-:W-:Y:S01]  /*0860*/  VOTEU.ALL UP1, P0 ;  /* 0x00000000003f7886 */ /* 0x000fe20000020000 */
[----:B------:R-:W0:Y:S01]  /*0870*/  F2I.U32.TRUNC.NTZ R9, R9 ;  /* 0x0000000900097305 */ /* 0x000e22000020f000 */
[----:B------:R-:W-:Y:S01]  /*0880*/  IMAD.IADD R7, R0, 0x1, -R7 ;  /* 0x0000000100077824 */ /* 0x000fe200078e0a07 */
[----:B------:R-:W1:Y:S01]  /*0890*/  @!UP0 S2UR UR7, SR_CgaCtaId ;  /* 0x00000000000789c3 */ /* 0x000e620000008800 */
[----:B------:R-:W-:Y:S01]  /*08a0*/  FMUL R12, R3, UR4 ;  /* 0x00000004030c7c20 */ /* 0x000fe20008400000 */
[----:B------:R-:W-:Y:S01]  /*08b0*/  UMOV UR4, 0x20 ;  /* 0x0000002000047882 */ /* 0x000fe20000000000 */
[----:B------:R-:W-:Y:S01]  /*08c0*/  IMAD R8, R8, 0x4, R7 ;  /* 0x0000000408087824 */ /* 0x000fe200078e0207 */
[----:B------:R-:W-:Y:S01]  /*08d0*/  @!UP0 UMOV UR6, 0x400 ;  /* 0x0000040000068882 */ /* 0x000fe20000000000 */
[----:B------:R-:W-:-:S04]  /*08e0*/  @!UP0 UIADD3 UR4, -UR4, 0x100000, URZ ;  /* 0x0010000004048890 */ /* 0x000fc8000fffe13f */
[----:B------:R-:W-:Y:S02]  /*08f0*/  @!UP0 USHF.L.U32 UR5, UR4, 0xb, URZ ;  /* 0x0000000b04058899 */ /* 0x000fe4000800063f */
[----:B------:R-:W-:Y:S01]  /*0900*/  @!UP0 USHF.L.U32 UR4, UR4, 0x1, URZ ;  /* 0x0000000104048899 */ /* 0x000fe2000800063f */
[----:B----4-:R-:W-:Y:S01]  /*0910*/  ISETP.EQ.U32.AND P2, PT, R13, 0x1, PT ;  /* 0x000000010d00780c */ /* 0x010fe20003f42070 */
[----:B------:R-:W2:Y:S01]  /*0920*/  F2I.U32.TRUNC.NTZ R12, R12 ;  /* 0x0000000c000c7305 */ /* 0x000ea2000020f000 */
[----:B------:R-:W-:Y:S01]  /*0930*/  LEA.HI R0, R8, R8, RZ, 0x1 ;  /* 0x0000000808007211 */ /* 0x000fe200078f08ff */
[----:B------:R-:W4:Y:S03]  /*0940*/  LDC R7, c[0x0][0x148] ;  /* 0x00005200ff077b82 */ /* 0x000f260000000800 */
[----:B------:R-:W-:Y:S01]  /*0950*/  LOP3.LUT R11, R0, 0xfffffffe, RZ, 0xc0, !PT ;  /* 0xfffffffe000b7812 */ /* 0x000fe200078ec0ff */
[----:B0-----:R-:W-:Y:S01]  /*0960*/  IMAD.MOV R15, RZ, RZ, -R9 ;  /* 0x000000ffff0f7224 */ /* 0x001fe200078e0a09 */
[----:B------:R-:W-:-:S03]  /*0970*/  SHF.R.S32.HI R9, RZ, 0x1f, R2 ;  /* 0x0000001fff097819 */ /* 0x000fc60000011402 */
[----:B---3--:R-:W-:Y:S01]  /*0980*/  IMAD R3, R10, R15, UR8 ;  /* 0x000000080a037e24 */ /* 0x008fe2000f8e020f */
[----:B------:R-:W-:Y:S01]  /*0990*/  LEA.HI R9, R9, R2, RZ, 0x2 ;  /* 0x0000000209097211 */ /* 0x000fe200078f10ff */
[C---:B------:R-:W-:Y:S02]  /*09a0*/  IMAD.IADD R0, R8.reuse, 0x1, -R11 ;  /* 0x0000000108007824 */ /* 0x040fe400078e0a0b */
[----:B------:R-:W-:Y:S01]  /*09b0*/  IMAD.SHL.U32 R11, R8, 0x4, RZ ;  /* 0x00000004080b7824 */ /* 0x000fe200078e00ff */
[----:B------:R-:W-:Y:S01]  /*09c0*/  LOP3.LUT R9, R9, 0xfffffffc, RZ, 0xc0, !PT ;  /* 0xfffffffc09097812 */ /* 0x000fe200078ec0ff */
[----:B--2---:R-:W-:Y:S01]  /*09d0*/  IMAD.MOV R24, RZ, RZ, -R12 ;  /* 0x000000ffff187224 */ /* 0x004fe200078e0a0c */
[----:B------:R-:W-:Y:S01]  /*09e0*/  ISETP.NE.AND P4, PT, R0, R3, PT ;  /* 0x000000030000720c */ /* 0x000fe20003f85270 */
[----:B-1----:R-:W-:Y:S01]  /*09f0*/  @!UP0 ULEA UR6, UR7, UR6, 0x18 ;  /* 0x0000000607068291 */ /* 0x002fe2000f8ec03f */
[----:B------:R-:W-:Y:S01]  /*0a00*/  LOP3.LUT R22, R8, 0xc, R11, 0x78, !PT ;  /* 0x0000000c08167812 */ /* 0x000fe200078e780b */
[----:B------:R-:W-:Y:S01]  /*0a10*/  IMAD.IADD R0, R2, 0x1, -R9 ;  /* 0x0000000102007824 */ /* 0x000fe200078e0a09 */
[----:B------:R-:W-:Y:S01]  /*0a20*/  VOTEU.ALL UP0, P0 ;  /* 0x00000000003f7886 */ /* 0x000fe20000000000 */
[----:B------:R-:W-:Y:S01]  /*0a30*/  LOP3.LUT P0, RZ, R6, 0x7, RZ, 0xc0, !PT ;  /* 0x0000000706ff7812 */ /* 0x000fe2000780c0ff */
[----:B------:R-:W-:-:S02]  /*0a40*/  VIADD R6, R5, 0xffffffff ;  /* 0xffffffff05067836 */ /* 0x000fc40000000000 */
[----:B------:R-:W-:Y:S01]  /*0a50*/  ISETP.NE.AND P1, PT, R0, 0x3, PT ;  /* 0x000000030000780c */ /* 0x000fe20003f25270 */
[----:B----4-:R-:W-:Y:S01]  /*0a60*/  IMAD R9, R7, R24, R4 ;  /* 0x0000001807097224 */ /* 0x010fe200078e0204 */
[----:B------:R-:W-:Y:S02]  /*0a70*/  ISETP.LT.U32.AND P0, PT, R22, 0x2, !P0 ;  /* 0x000000021600780c */ /* 0x000fe40004701070 */
[----:B------:R-:W-:Y:S01]  /*0a80*/  ISETP.EQ.OR P1, PT, R0, RZ, !P1 ;  /* 0x000000ff0000720c */ /* 0x000fe20004f22670 */
[----:B------:R-:W0:Y:S02]  /*0a90*/  FENCE.VIEW.ASYNC.S ;  /* 0x00000000000073c6 */ /* 0x000e240000000000 */
[----:B0-----:R0:W1:Y:S01]  /*0aa0*/  @!UP0 SYNCS.EXCH.64 URZ, [UR6+0x210], UR4 ;  /* 0x00021004063f85b2 */ /* 0x0010620008000100 */
[----:B------:R-:W-:Y:S02]  /*0ab0*/  @P4 LEA.HI R2, R22, R22, RZ, 0x1 ;  /* 0x0000001616024211 */ /* 0x000fe400078f08ff */
[----:B------:R-:W-:-:S02]  /*0ac0*/  ISETP.EQ.AND P1, PT, R5, RZ, P1 ;  /* 0x000000ff0500720c */ /* 0x000fc40000f22270 */
[----:B------:R-:W-:Y:S02]  /*0ad0*/  @P4 SHF.R.S32.HI R2, RZ, 0x1, R2 ;  /* 0x00000001ff024819 */ /* 0x000fe40000011402 */
[----:B------:R-:W-:Y:S02]  /*0ae0*/  ISETP.GE.U32.AND P6, PT, R6, 0x2, PT ;  /* 0x000000020600780c */ /* 0x000fe40003fc6070 */
[----:B------:R-:W-:Y:S02]  /*0af0*/  @P4 ISETP.NE.AND P5, PT, R2, R9, PT ;  /* 0x000000090200420c */ /* 0x000fe40003fa5270 */
[----:B------:R-:W-:Y:S02]  /*0b00*/  SEL R2, RZ, 0x1, !P0 ;  /* 0x00000001ff027807 */ /* 0x000fe40004000000 */
[----:B------:R-:W-:Y:S02]  /*0b10*/  @P4 SEL R23, RZ, 0x1, P5 ;  /* 0x00000001ff174807 */ /* 0x000fe40002800000 */
[----:B------:R-:W-:Y:S01]  /*0b20*/  SEL R19, RZ, 0x1, !P1 ;  /* 0x00000001ff137807 */ /* 0x000fe20004800000 */
[----:B------:R0:W2:Y:S01]  /*0b30*/  @!UP1 SYNCS.EXCH.64 URZ, [UR6+0x218], UR4 ;  /* 0x00021804063f95b2 */ /* 0x0000a20008000100 */
[----:B------:R-:W-:Y:S01]  /*0b40*/  LOP3.LUT R23, R23, R2, RZ, 0xc0, !PT ;  /* 0x0000000217177212 */ /* 0x000fe200078ec0ff */
[----:B------:R-:W-:Y:S01]  /*0b50*/  NOP ;  /* 0x0000000000007918 */ /* 0x000fe20000000000 */
[----:B------:R-:W-:Y:S01]  /*0b60*/  SEL R19, R19, 0x2, P6 ;  /* 0x0000000213137807 */ /* 0x000fe20003000000 */
[----:B------:R-:W-:Y:S06]  /*0b70*/  @!P2 BRA `(.L_x_4) ;  /* 0x000000000008a947 */ /* 0x000fec0003800000 */
[----:B-12---:R-:W-:Y:S01]  /*0b80*/  UCGABAR_ARV ;  /* 0x00000000000079c7 */ /* 0x006fe20008000000 */
[----:B------:R-:W-:Y:S05]  /*0b90*/  BRA `(.L_x_5) ;  /* 0x0000000000047947 */ /* 0x000fea0003800000 */
.L_x_4:
[----:B-12---:R-:W-:Y:S01]  /*0ba0*/  NOP ;  /* 0x0000000000007918 */ /* 0x006fe20000000000 */
.L_x_5:
[----:B------:R-:W1:Y:S01]  /*0bb0*/  LDC R2, c[0x0][0x65c] ;  /* 0x00019700ff027b82 */ /* 0x000e620000000800 */
[----:B------:R-:W-:Y:S02]  /*0bc0*/  IMAD.U32 R8, RZ, RZ, UR8 ;  /* 0x00000008ff087e24 */ /* 0x000fe4000f8e00ff */
[----:B------:R-:W-:Y:S01]  /*0bd0*/  IMAD.MOV.U32 R9, RZ, RZ, RZ ;  /* 0x000000ffff097224 */ /* 0x000fe200078e00ff */
[----:B-1----:R-:W-:-:S04]  /*0be0*/  ISETP.NE.AND P1, PT, R2, 0x1, PT ;  /* 0x000000010200780c */ /* 0x002fc80003f25270 */
[----:B------:R-:W-:-:S09]  /*0bf0*/  P2R R5, PR, RZ, 0x2 ;  /* 0x00000002ff057803 */ /* 0x000fd20000000000 */
[----:B------:R-:W1:Y:S01]  /*0c00*/  @P1 LDC R17, c[0x0][0x10] ;  /* 0x00000400ff111b82 */ /* 0x000e620000000800 */
[----:B------:R-:W-:Y:S02]  /*0c10*/  @P1 IMAD.MOV.U32 R5, RZ, RZ, RZ ;  /* 0x000000ffff051224 */ /* 0x000fe400078e00ff */
[----:B------:R-:W-:-:S05]  /*0c20*/  @P1 IMAD.MOV.U32 R13, RZ, RZ, RZ ;  /* 0x000000ffff0d1224 */ /* 0x000fca00078e00ff */
[----:B------:R-:W2:Y:S01]  /*0c30*/  @!P1 LDC R11, c[0x0][0xc] ;  /* 0x00000300ff0b9b82 */ /* 0x000ea20000000800 */
[----:B-1----:R-:W-:-:S04]  /*0c40*/  @P1 IMAD.WIDE.U32 R16, R17, UR8, R4 ;  /* 0x0000000811101c25 */ /* 0x002fc8000f8e0004 */
[----:B------:R-:W-:Y:S02]  /*0c50*/  @P1 IMAD.IADD R17, R17, 0x1, R13 ;  /* 0x0000000111111824 */ /* 0x000fe400078e020d */
[----:B--2---:R-:W-:-:S04]  /*0c60*/  @!P1 IMAD.WIDE.U32 R8, R4, R11, R8 ;  /* 0x0000000b04089225 */ /* 0x004fc800078e0008 */
[----:B------:R-:W-:Y:S02]  /*0c70*/  @!P1 IMAD.MOV.U32 R16, RZ, RZ, R8 ;  /* 0x000000ffff109224 */ /* 0x000fe400078e0008 */
[----:B------:R-:W-:Y:S01]  /*0c80*/  @!P1 IMAD.MOV.U32 R17, RZ, RZ, R9 ;  /* 0x000000ffff119224 */ /* 0x000fe200078e0009 */
[----:B------:R-:W-:Y:S06]  /*0c90*/  @!P2 BRA `(.L_x_6) ;  /* 0x00000000000ca947 */ /* 0x000fec0003800000 */
[----:B------:R-:W-:Y:S01]  /*0ca0*/  UCGABAR_WAIT ;  /* 0x0000000000007dc7 */ /* 0x000fe20008000000 */
[----:B------:R-:W-:Y:S01]  /*0cb0*/  CCTL.IVALL ;  /* 0x00000000ff00798f */ /* 0x000fe20002000000 */
[----:B------:R-:W-:Y:S05]  /*0cc0*/  BRA `(.L_x_7) ;  /* 0x0000000000047947 */ /* 0x000fea0003800000 */
.L_x_6:
[----:B------:R-:W-:Y:S06]  /*0cd0*/  BAR.SYNC.DEFER_BLOCKING 0x0 ;  /* 0x0000000000007b1d */ /* 0x000fec0000010000 */
.L_x_7:
[----:B------:R-:W-:Y:S05]  /*0ce0*/  @!P3 BRA `(.L_x_8) ;  /* 0x000000400054b947 */ /* 0x000fea0003800000 */
[----:B------:R-:W-:-:S13]  /*0cf0*/  ISETP.GT.U32.AND P0, PT, R6, 0x1, PT ;  /* 0x000000010600780c */ /* 0x000fda0003f04070 */
[----:B0-----:R-:W-:Y:S05]  /*0d00*/  @P0 EXIT ;  /* 0x000000000000094d */ /* 0x001fea0003800000 */
[----:B------:R-:W-:Y:S01]  /*0d10*/  ULDC.64 UR4, c[0x0][0x650] ;  /* 0x0001940000047ab9 */ /* 0x000fe20000000a00 */
[----:B------:R-:W-:Y:S01]  /*0d20*/  PRMT R0, RZ, 0x7610, R0 ;  /* 0x00007610ff007816 */ /* 0x000fe20000000000 */
[----:B------:R-:W-:Y:S01]  /*0d30*/  IMAD.MOV.U32 R76, RZ, RZ, -0x1 ;  /* 0xffffffffff4c7424 */ /* 0x000fe200078e00ff */
[----:B------:R-:W-:Y:S01]  /*0d40*/  ISETP.GE.U32.AND P0, PT, R16, UR4, PT ;  /* 0x0000000410007c0c */ /* 0x000fe2000bf06070 */
[----:B------:R-:W-:Y:S02]  /*0d50*/  IMAD.MOV.U32 R77, RZ, RZ, -0x1 ;  /* 0xffffffffff4d7424 */ /* 0x000fe400078e00ff */
[----:B------:R-:W-:Y:S01]  /*0d60*/  IMAD.MOV.U32 R75, RZ, RZ, -0x1 ;  /* 0xffffffffff4b7424 */ /* 0x000fe200078e00ff */
[----:B------:R-:W-:-:S13]  /*0d70*/  ISETP.GE.U32.AND.EX P0, PT, R17, UR5, PT, P0 ;  /* 0x0000000511007c0c */ /* 0x000fda000bf06100 */
[----:B------:R-:W-:Y:S05]  /*0d80*/  @P0 BRA `(.L_x_9) ;  /* 0x0000000400280947 */ /* 0x000fea0003800000 */
[----:B------:R-:W0:Y:S01]  /*0d90*/  LDC.64 R20, c[0x0][0x628] ;  /* 0x00018a00ff147b82 */ /* 0x000e220000000a00 */
[----:B------:R-:W-:Y:S02]  /*0da0*/  IMAD.MOV.U32 R8, RZ, RZ, R16 ;  /* 0x000000ffff087224 */ /* 0x000fe400078e0010 */
[----:B------:R-:W-:-:S05]  /*0db0*/  IMAD.MOV.U32 R9, RZ, RZ, R17 ;  /* 0x000000ffff097224 */ /* 0x000fca00078e0011 */
[----:B------:R-:W1:Y:S08]  /*0dc0*/  LDC R0, c[0x0][0x630] ;  /* 0x00018c00ff007b82 */ /* 0x000e700000000800 */
[----:B------:R-:W2:Y:S01]  /*0dd0*/  LDC.64 R26, c[0x0][0x620] ;  /* 0x00018800ff1a7b82 */ /* 0x000ea20000000a00 */
[----:B0-----:R-:W-:-:S04]  /*0de0*/  ISETP.NE.U32.AND P0, PT, R20, RZ, PT ;  /* 0x000000ff1400720c */ /* 0x001fc80003f05070 */
[----:B------:R-:W-:-:S13]  /*0df0*/  ISETP.NE.AND.EX P0, PT, R21, RZ, PT, P0 ;  /* 0x000000ff1500720c */ /* 0x000fda0003f05300 */
[----:B-12---:R-:W-:Y:S05]  /*0e00*/  @!P0 BRA `(.L_x_10) ;  /* 0x0000000000288947 */ /* 0x006fea0003800000 */
[----:B------:R-:W0:Y:S02]  /*0e10*/  LDC R13, c[0x0][0x634] ;  /* 0x00018d00ff0d7b82 */ /* 0x000e240000000800 */
[----:B0-----:R-:W-:-:S05]  /*0e20*/  IADD3 R13, P0, R16, R13, RZ ;  /* 0x0000000d100d7210 */ /* 0x001fca0007f1e0ff */
[----:B------:R-:W-:-:S04]  /*0e30*/  IMAD.X R15, RZ, RZ, R17, P0 ;  /* 0x000000ffff0f7224 */ /* 0x000fc800000e0611 */
[----:B------:R-:W-:-:S04]  /*0e40*/  IMAD.WIDE.U32 R8, R15, R20, RZ ;  /* 0x000000140f087225 */ /* 0x000fc800078e00ff */
[----:B------:R-:W-:-:S04]  /*0e50*/  IMAD.WIDE.U32 R10, P0, R13, R21, R8 ;  /* 0x000000150d0a7225 */ /* 0x000fc80007800008 */
[----:B------:R-:W-:-:S04]  /*0e60*/  IMAD.WIDE.U32 R8, R13, R20, RZ ;  /* 0x000000140d087225 */ /* 0x000fc800078e00ff */
[----:B------:R-:W-:Y:S01]  /*0e70*/  IMAD.X R13, RZ, RZ, RZ, P0 ;  /* 0x000000ffff0d7224 */ /* 0x000fe200000e06ff */
[----:B------:R-:W-:Y:S01]  /*0e80*/  IADD3 RZ, P0, R9, R10, RZ ;  /* 0x0000000a09ff7210 */ /* 0x000fe20007f1e0ff */
[----:B------:R-:W-:-:S04]  /*0e90*/  IMAD.MOV.U32 R12, RZ, RZ, R11 ;  /* 0x000000ffff0c7224 */ /* 0x000fc800078e000b */
[----:B------:R-:W-:-:S08]  /*0ea0*/  IMAD.WIDE.U32.X R8, R15, R21, R12, P0 ;  /* 0x000000150f087225 */ /* 0x000fd000000e040c */
.L_x_10:
[----:B------:R-:W0:Y:S01]  /*0eb0*/  LDC.64 R20, c[0x0][0x640] ;  /* 0x00019000ff147b82 */ /* 0x000e220000000a00 */
[--C-:B------:R-:W-:Y:S01]  /*0ec0*/  SHF.R.U64 R75, R8, R0, R9.reuse ;  /* 0x00000000084b7219 */ /* 0x100fe20000001209 */
[----:B------:R-:W-:Y:S01]  /*0ed0*/  IMAD R28, R7, R24, R4 ;  /* 0x00000018071c7224 */ /* 0x000fe200078e0204 */
[----:B------:R-:W-:Y:S01]  /*0ee0*/  SHF.R.U32.HI R0, RZ, R0, R9 ;  /* 0x00000000ff007219 */ /* 0x000fe20000011609 */
[----:B------:R-:W-:Y:S01]  /*0ef0*/  IMAD.MOV.U32 R25, RZ, RZ, 0x1 ;  /* 0x00000001ff197424 */ /* 0x000fe200078e00ff */
[----:B------:R-:W-:-:S03]  /*0f00*/  IADD3 R5, P0, RZ, -R75, RZ ;  /* 0x8000004bff057210 */ /* 0x000fc60007f1e0ff */
[----:B------:R-:W1:Y:S02]  /*0f10*/  LDC R6, c[0x0][0x618] ;  /* 0x00018600ff067b82 */ /* 0x000e640000000800 */
[----:B------:R-:W-:-:S04]  /*0f20*/  IMAD.X R9, RZ, RZ, ~R0, P0 ;  /* 0x000000ffff097224 */ /* 0x000fc800000e0e00 */
[-C--:B------:R-:W-:Y:S02]  /*0f30*/  IMAD R0, R9, R26.reuse, RZ ;  /* 0x0000001a09007224 */ /* 0x080fe400078e02ff */
[----:B------:R-:W2:Y:S01]  /*0f40*/  LDC R11, c[0x0][0x608] ;  /* 0x00018200ff0b7b82 */ /* 0x000ea20000000800 */
[----:B------:R-:W-:-:S04]  /*0f50*/  IMAD.WIDE.U32 R8, R5, R26, R16 ;  /* 0x0000001a05087225 */ /* 0x000fc800078e0010 */
[----:B------:R-:W-:-:S03]  /*0f60*/  IMAD R5, R5, R27, R0 ;  /* 0x0000001b05057224 */ /* 0x000fc600078e0200 */
[----:B------:R-:W3:Y:S01]  /*0f70*/  LDC R12, c[0x0][0x658] ;  /* 0x00019600ff0c7b82 */ /* 0x000ee20000000800 */
[----:B0-----:R-:W-:Y:S01]  /*0f80*/  ISETP.NE.U32.AND P0, PT, R20, RZ, PT ;  /* 0x000000ff1400720c */ /* 0x001fe20003f05070 */
[----:B------:R-:W-:Y:S02]  /*0f90*/  IMAD.IADD R5, R9, 0x1, R5 ;  /* 0x0000000109057824 */ /* 0x000fe400078e0205 */
[----:B------:R-:W-:Y:S01]  /*0fa0*/  IMAD.MOV.U32 R9, RZ, RZ, -0x1 ;  /* 0xffffffffff097424 */ /* 0x000fe200078e00ff */
[----:B------:R-:W-:-:S03]  /*0fb0*/  ISETP.NE.AND.EX P0, PT, R21, RZ, PT, P0 ;  /* 0x000000ff1500720c */ /* 0x000fc60003f05300 */
[----:B------:R-:W0:Y:S01]  /*0fc0*/  LDC R15, c[0x0][0x600] ;  /* 0x00018000ff0f7b82 */ /* 0x000e220000000800 */
[-CC-:B-1----:R-:W-:Y:S02]  /*0fd0*/  SHF.R.U64 R13, R8, R6.reuse, R5.reuse ;  /* 0x00000006080d7219 */ /* 0x182fe40000001205 */
[----:B------:R-:W-:-:S05]  /*0fe0*/  SHF.R.U32.HI R0, RZ, R6, R5 ;  /* 0x00000006ff007219 */ /* 0x000fca0000011605 */
[----:B------:R-:W1:Y:S01]  /*0ff0*/  LDC R14, c[0x0][0x648] ;  /* 0x00019200ff0e7b82 */ /* 0x000e620000000800 */
[-CC-:B--2---:R-:W-:Y:S02]  /*1000*/  SHF.R.U64 R29, R13, R11.reuse, R0.reuse ;  /* 0x0000000b0d1d7219 */ /* 0x184fe40000001200 */
[----:B------:R-:W-:-:S05]  /*1010*/  SHF.R.U32.HI R5, RZ, R11, R0 ;  /* 0x0000000bff057219 */ /* 0x000fca0000011600 */
[----:B------:R-:W2:Y:S01]  /*1020*/  LDC R26, c[0x0][0x638] ;  /* 0x00018e00ff1a7b82 */ /* 0x000ea20000000800 */
[-CC-:B---3--:R-:W-:Y:S02]  /*1030*/  SHF.R.U64 R24, R29, R12.reuse, R5.reuse ;  /* 0x0000000c1d187219 */ /* 0x188fe40000001205 */
[-C--:B------:R-:W-:Y:S02]  /*1040*/  SHF.L.U32 R0, R9, R12.reuse, RZ ;  /* 0x0000000c09007219 */ /* 0x080fe400000006ff */
[----:B------:R-:W-:Y:S01]  /*1050*/  SHF.R.U32.HI R5, RZ, R12, R5 ;  /* 0x0000000cff057219 */ /* 0x000fe20000011605 */
[----:B------:R-:W-:Y:S01]  /*1060*/  IMAD.MOV.U32 R4, RZ, RZ, R24 ;  /* 0x000000ffff047224 */ /* 0x000fe200078e0018 */
[----:B------:R-:W-:Y:S01]  /*1070*/  LOP3.LUT R10, RZ, R0, RZ, 0x33, !PT ;  /* 0x00000000ff0a7212 */ /* 0x000fe200078e33ff */
[----:B------:R-:W3:Y:S01]  /*1080*/  LDC R27, c[0x0][0x610] ;  /* 0x00018400ff1b7b82 */ /* 0x000ee20000000800 */
[----:B------:R-:W-:Y:S05]  /*1090*/  @!P0 BRA `(.L_x_11) ;  /* 0x0000000000288947 */ /* 0x000fea0003800000 */
[----:B------:R-:W4:Y:S02]  /*10a0*/  LDC R9, c[0x0][0x64c] ;  /* 0x00019300ff097b82 */ /* 0x000f240000000800 */
[----:B----4-:R-:W-:-:S05]  /*10b0*/  IADD3 R9, P0, R24, R9, RZ ;  /* 0x0000000918097210 */ /* 0x010fca0007f1e0ff */
        /* <DEDUP_REMOVED lines=8> */
.L_x_11:
[----:B-1----:R-:W-:Y:S01]  /*1140*/  SHF.R.U64 R4, R4, R14, R5 ;  /* 0x0000000e04047219 */ /* 0x002fe20000001205 */
[----:B0-----:R-:W-:Y:S01]  /*1150*/  VIADD R6, R15, 0xffffffff ;  /* 0xffffffff0f067836 */ /* 0x001fe20000000000 */
[----:B------:R-:W-:Y:S02]  /*1160*/  SHF.L.U32 R0, R25, R12, RZ ;  /* 0x0000000c19007219 */ /* 0x000fe400000006ff */
[----:B------:R-:W-:Y:S01]  /*1170*/  LOP3.LUT R5, R29, R10, RZ, 0xc0, !PT ;  /* 0x0000000a1d057212 */ /* 0x000fe200078ec0ff */
[----:B------:R-:W-:Y:S01]  /*1180*/  IMAD.MOV R7, RZ, RZ, -R4 ;  /* 0x000000ffff077224 */ /* 0x000fe200078e0a04 */
[----:B------:R-:W-:Y:S02]  /*1190*/  SEL R3, R3, R28, !P1 ;  /* 0x0000001c03037207 */ /* 0x000fe40004800000 */
[----:B------:R-:W-:Y:S01]  /*11a0*/  LOP3.LUT R6, R13, R6, RZ, 0xc0, !PT ;  /* 0x000000060d067212 */ /* 0x000fe200078ec0ff */
[----:B------:R-:W-:Y:S02]  /*11b0*/  IMAD R4, R0, R4, R5 ;  /* 0x0000000400047224 */ /* 0x000fe400078e0205 */
[----:B--2---:R-:W-:-:S02]  /*11c0*/  IMAD R0, R7, R26, R24 ;  /* 0x0000001a07007224 */ /* 0x004fc400078e0218 */
[----:B---3--:R-:W-:Y:S02]  /*11d0*/  IMAD R3, R4, R27, R3 ;  /* 0x0000001b04037224 */ /* 0x008fe400078e0203 */
[----:B------:R-:W-:Y:S02]  /*11e0*/  IMAD R76, R0, R15, R6 ;  /* 0x0000000f004c7224 */ /* 0x000fe400078e0206 */
[----:B------:R-:W-:-:S03]  /*11f0*/  IMAD.MOV.U32 R4, RZ, RZ, 0x1 ;  /* 0x00000001ff047424 */ /* 0x000fc600078e00ff */
[----:B------:R-:W-:Y:S02]  /*1200*/  SEL R77, R76, R3, !P1 ;  /* 0x000000034c4d7207 */ /* 0x000fe40004800000 */
[----:B------:R-:W-:Y:S02]  /*1210*/  PRMT R0, R4, 0x7610, R0 ;  /* 0x0000761004007816 */ /* 0x000fe40000000000 */
[----:B------:R-:W-:-:S07]  /*1220*/  SEL R76, R3, R76, !P1 ;  /* 0x0000004c034c7207 */ /* 0x000fce0004800000 */
.L_x_9:
[----:B------:R-:W-:-:S08]  /*1230*/  NOP ;  /* 0x0000000000007918 */ /* 0x000fd00000000000 */
[----:B------:R-:W0:Y:S02]  /*1240*/  USETMAXREG.TRY_ALLOC.CTAPOOL UP0, 0xe8 ;  /* 0x000000e8000079c8 */ /* 0x000e240008000600 */
[----:B0-----:R-:W-:-:S13]  /*1250*/  PLOP3.LUT P0, PT, PT, PT, UP0, 0x80, 0x0 ;  /* 0x000000000000781c */ /* 0x001fda0003f0f008 */
[----:B------:R-:W-:Y:S05]  /*1260*/  @!P0 BRA `(.L_x_9) ;  /* 0xfffffffc00f08947 */ /* 0x000fea000383ffff */
[----:B------:R-:W-:Y:S01]  /*1270*/  ULDC.64 UR4, c[0x0][0x598] ;  /* 0x0001660000047ab9 */ /* 0x000fe20000000a00 */
[----:B------:R-:W-:Y:S01]  /*1280*/  ULDC.64 UR36, c[0x0][0x208] ;  /* 0x0000820000247ab9 */ /* 0x000fe20000000a00 */
[----:B------:R-:W-:-:S04]  /*1290*/  ISETP.NE.U32.AND P0, PT, RZ, UR4, PT ;  /* 0x00000004ff007c0c */ /* 0x000fc8000bf05070 */
[----:B------:R-:W-:-:S13]  /*12a0*/  ISETP.NE.AND.EX P0, PT, RZ, UR5, PT, P0 ;  /* 0x00000005ff007c0c */ /* 0x000fda000bf05300 */
[----:B------:R-:W-:Y:S05]  /*12b0*/  @!P0 BRA `(.L_x_12) ;  /* 0x00000000001c8947 */ /* 0x000fea0003800000 */
[----:B------:R-:W0:Y:S02]  /*12c0*/  LDC.64 R4, c[0x0][0x598] ;  /* 0x00016600ff047b82 */ /* 0x000e240000000a00 */
[----:B0-----:R-:W2:Y:S02]  /*12d0*/  LDG.E.64 R4, desc[UR36][R4.64] ;  /* 0x0000002404047981 */ /* 0x001ea4000c1e1b00 */
[----:B--2---:R-:W-:-:S04]  /*12e0*/  ISETP.NE.U32.AND P0, PT, R4, RZ, PT ;  /* 0x000000ff0400720c */ /* 0x004fc80003f05070 */
[----:B------:R-:W-:-:S13]  /*12f0*/  ISETP.NE.AND.EX P0, PT, R5, RZ, PT, P0 ;  /* 0x000000ff0500720c */ /* 0x000fda0003f05300 */
[----:B------:R-:W-:Y:S05]  /*1300*/  @!P0 BRA `(.L_x_12) ;  /* 0x0000000000088947 */ /* 0x000fea0003800000 */
[----:B------:R0:W5:Y:S01]  /*1310*/  LD.E R72, desc[UR36][R4.64] ;  /* 0x0000002404487980 */ /* 0x000162000c101900 */
[----:B------:R-:W-:Y:S05]  /*1320*/  BRA `(.L_x_13) ;  /* 0x0000000000247947 */ /* 0x000fea0003800000 */
.L_x_12:
[----:B------:R-:W-:Y:S02]  /*1330*/  ULDC.64 UR4, c[0x0][0x588] ;  /* 0x0001620000047ab9 */ /* 0x000fe40000000a00 */
[----:B------:R-:W-:-:S04]  /*1340*/  ISETP.NE.U32.AND P0, PT, RZ, UR4, PT ;  /* 0x00000004ff007c0c */ /* 0x000fc8000bf05070 */
[----:B------:R-:W-:-:S13]  /*1350*/  ISETP.NE.AND.EX P0, PT, RZ, UR5, PT, P0 ;  /* 0x00000005ff007c0c */ /* 0x000fda000bf05300 */
[----:B------:R-:W-:Y:S05]  /*1360*/  @!P0 BRA `(.L_x_14) ;  /* 0x00000000000c8947 */ /* 0x000fea0003800000 */
[----:B------:R-:W0:Y:S02]  /*1370*/  LDC.64 R72, c[0x0][0x588] ;  /* 0x00016200ff487b82 */ /* 0x000e240000000a00 */
[----:B0-----:R1:W5:Y:S01]  /*1380*/  LDG.E R72, desc[UR36][R72.64] ;  /* 0x0000002448487981 */ /* 0x001362000c1e1900 */
[----:B------:R-:W-:Y:S05]  /*1390*/  BRA `(.L_x_13) ;  /* 0x0000000000087947 */ /* 0x000fea0003800000 */
.L_x_14:
[----:B------:R-:W-:Y:S02]  /*13a0*/  ULDC UR4, c[0x0][0x580] ;  /* 0x0001600000047ab9 */ /* 0x000fe40000000800 */
[----:B------:R-:W-:-:S07]  /*13b0*/  IMAD.U32 R72, RZ, RZ, UR4 ;  /* 0x00000004ff487e24 */ /* 0x000fce000f8e00ff */
.L_x_13:
[----:B------:R-:W-:Y:S02]  /*13c0*/  ULDC.64 UR4, c[0x0][0x5a0] ;  /* 0x0001680000047ab9 */ /* 0x000fe40000000a00 */
[----:B------:R-:W-:-:S04]  /*13d0*/  ISETP.NE.U32.AND P0, PT, RZ, UR4, PT ;  /* 0x00000004ff007c0c */ /* 0x000fc8000bf05070 */
[----:B------:R-:W-:-:S13]  /*13e0*/  ISETP.NE.AND.EX P0, PT, RZ, UR5, PT, P0 ;  /* 0x00000005ff007c0c */ /* 0x000fda000bf05300 */
[----:B------:R-:W-:Y:S05]  /*13f0*/  @!P0 BRA `(.L_x_15) ;  /* 0x00000000001c8947 */ /* 0x000fea0003800000 */
[----:B0-----:R-:W0:Y:S02]  /*1400*/  LDC.64 R4, c[0x0][0x5a0] ;  /* 0x00016800ff047b82 */ /* 0x001e240000000a00 */
[----:B0-----:R-:W2:Y:S02]  /*1410*/  LDG.E.64 R4, desc[UR36][R4.64] ;  /* 0x0000002404047981 */ /* 0x001ea4000c1e1b00 */
[----:B--2---:R-:W-:-:S04]  /*1420*/  ISETP.NE.U32.AND P0, PT, R4, RZ, PT ;  /* 0x000000ff0400720c */ /* 0x004fc80003f05070 */
[----:B------:R-:W-:-:S13]  /*1430*/  ISETP.NE.AND.EX P0, PT, R5, RZ, PT, P0 ;  /* 0x000000ff0500720c */ /* 0x000fda0003f05300 */
[----:B------:R-:W-:Y:S05]  /*1440*/  @!P0 BRA `(.L_x_15) ;  /* 0x0000000000088947 */ /* 0x000fea0003800000 */
[----:B-1----:R0:W5:Y:S01]  /*1450*/  LD.E R73, desc[UR36][R4.64] ;  /* 0x0000002404497980 */ /* 0x002162000c101900 */
[----:B------:R-:W-:Y:S05]  /*1460*/  BRA `(.L_x_16) ;  /* 0x0000000000247947 */ /* 0x000fea0003800000 */
.L_x_15:
[----:B------:R-:W-:Y:S02]  /*1470*/  ULDC.64 UR4, c[0x0][0x590] ;  /* 0x0001640000047ab9 */ /* 0x000fe40000000a00 */
[----:B------:R-:W-:-:S04]  /*1480*/  ISETP.NE.U32.AND P0, PT, RZ, UR4, PT ;  /* 0x00000004ff007c0c */ /* 0x000fc8000bf05070 */
[----:B------:R-:W-:-:S13]  /*1490*/  ISETP.NE.AND.EX P0, PT, RZ, UR5, PT, P0 ;  /* 0x00000005ff007c0c */ /* 0x000fda000bf05300 */
[----:B------:R-:W-:Y:S05]  /*14a0*/  @!P0 BRA `(.L_x_17) ;  /* 0x00000000000c8947 */ /* 0x000fea0003800000 */
[----:B0-----:R-:W1:Y:S02]  /*14b0*/  LDC.64 R4, c[0x0][0x590] ;  /* 0x00016400ff047b82 */ /* 0x001e640000000a00 */
[----:B-1----:R1:W5:Y:S01]  /*14c0*/  LDG.E R73, desc[UR36][R4.64] ;  /* 0x0000002404497981 */ /* 0x002362000c1e1900 */
[----:B------:R-:W-:Y:S05]  /*14d0*/  BRA `(.L_x_16) ;  /* 0x0000000000087947 */ /* 0x000fea0003800000 */
.L_x_17:
[----:B------:R-:W-:Y:S02]  /*14e0*/  ULDC UR4, c[0x0][0x584] ;  /* 0x0001610000047ab9 */ /* 0x000fe40000000800 */
[----:B-1----:R-:W-:-:S07]  /*14f0*/  IMAD.U32 R73, RZ, RZ, UR4 ;  /* 0x00000004ff497e24 */ /* 0x002fce000f8e00ff */
.L_x_16:
[----:B------:R-:W-:-:S13]  /*1500*/  LOP3.LUT P0, RZ, R0, 0xff, RZ, 0xc0, !PT ;  /* 0x000000ff00ff7812 */ /* 0x000fda000780c0ff */
[----:B------:R-:W-:Y:S05]  /*1510*/  @!P0 EXIT ;  /* 0x000000000000894d */ /* 0x000fea0003800000 */
[----:B------:R-:W-:Y:S01]  /*1520*/  ULDC UR4, c[0x0][0x28c] ;  /* 0x0000a30000047ab9 */ /* 0x000fe20000000800 */
[----:B------:R-:W-:Y:S01]  /*1530*/  UMOV UR38, URZ ;  /* 0x0000003f00267c82 */ /* 0x000fe20008000000 */
[----:B------:R-:W-:Y:S01]  /*1540*/  UIADD3 UR4, UR4, 0x1f, URZ ;  /* 0x0000001f04047890 */ /* 0x000fe2000fffe03f */
[----:B------:R-:W-:-:S03]  /*1550*/  UMOV UR39, URZ ;  /* 0x0000003f00277c82 */ /* 0x000fc60008000000 */
[----:B------:R-:W-:-:S04]  /*1560*/  USHF.R.S32.HI UR5, URZ, 0x1f, UR4 ;  /* 0x0000001f3f057899 */ /* 0x000fc80008011404 */
[----:B------:R-:W-:-:S04]  /*1570*/  ULEA.HI UR5, UR5, UR4, URZ, 0x5 ;  /* 0x0000000405057291 */ /* 0x000fc8000f8f283f */
[----:B------:R-:W-:-:S12]  /*1580*/  USHF.R.S32.HI UR40, URZ, 0x5, UR5 ;  /* 0x000000053f287899 */ /* 0x000fd80008011405 */
.L_x_135:
[----:B------:R-:W-:Y:S01]  /*1590*/  LOP3.LUT R0, R18, 0x80, RZ, 0xc0, !PT ;  /* 0x0000008012007812 */ /* 0x000fe200078ec0ff */
[----:B------:R-:W2:Y:S01]  /*15a0*/  S2UR UR7, SR_CgaCtaId ;  /* 0x00000000000779c3 */ /* 0x000ea20000008800 */
[----:B------:R-:W-:Y:S02]  /*15b0*/  UMOV UR6, 0x400 ;  /* 0x0000040000067882 */ /* 0x000fe40000000000 */
[----:B------:R-:W-:-:S06]  /*15c0*/  SHF.R.U32.HI R0, RZ, 0x7, R0 ;  /* 0x00000007ff007819 */ /* 0x000fcc0000011600 */
[----:B------:R-:W3:Y:S01]  /*15d0*/  SHFL.IDX PT, R0, R0, RZ, 0x1f ;  /* 0x00001fff00007589 */ /* 0x000ee200000e0000 */
[----:B--2---:R-:W-:Y:S01]  /*15e0*/  ULEA UR6, UR7, UR6, 0x18 ;  /* 0x0000000607067291 */ /* 0x004fe2000f8ec03f */
[----:B---3--:R-:W-:-:S13]  /*15f0*/  R2UR UR4, R0 ;  /* 0x00000000000472ca */ /* 0x008fda00000e0000 */
[----:B------:R-:W-:-:S04]  /*1600*/  ULEA.HI UR5, UR4, UR4, URZ, 0x1 ;  /* 0x0000000404057291 */ /* 0x000fc8000f8f083f */
[----:B------:R-:W-:-:S04]  /*1610*/  ULOP3.LUT UR5, UR5, 0x1ffffe, URZ, 0xc0, !UPT ;  /* 0x001ffffe05057892 */ /* 0x000fc8000f8ec03f */
[----:B------:R-:W-:-:S03]  /*1620*/  UIADD3 UR5, UR4, -UR5, URZ ;  /* 0x8000000504057290 */ /* 0x000fc6000fffe03f */
[----:B------:R-:W-:Y:S01]  /*1630*/  ULDC UR4, c[0x0][0x28c] ;  /* 0x0000a30000047ab9 */ /* 0x000fe20000000800 */
[----:B------:R-:W-:Y:S01]  /*1640*/  ULEA UR5, UR5, UR6, 0xb ;  /* 0x0000000605057291 */ /* 0x000fe2000f8e583f */
[----:B------:R-:W-:-:S03]  /*1650*/  ISETP.LT.AND P0, PT, RZ, UR4, PT ;  /* 0x00000004ff007c0c */ /* 0x000fc6000bf01270 */
[----:B------:R-:W-:-:S04]  /*1660*/  UIADD3 UR5, UR5, 0x300, URZ ;  /* 0x0000030005057890 */ /* 0x000fc8000fffe03f */
[----:B------:R-:W-:-:S04]  /*1670*/  USHF.R.U32.HI UR5, URZ, 0x4, UR5 ;  /* 0x000000043f057899 */ /* 0x000fc80008011605 */
[----:B------:R-:W-:Y:S02]  /*1680*/  ULOP3.LUT UR41, UR5, 0x3fff, URZ, 0xc0, !UPT ;  /* 0x00003fff05297892 */ /* 0x000fe4000f8ec03f */
[----:B01--4-:R-:W-:Y:S10]  /*1690*/  @P0 BRA `(.L_x_18) ;  /* 0x0000000000400947 */ /* 0x013ff40003800000 */
[----:B------:R-:W-:Y:S01]  /*16a0*/  MOV R0, 0x0 ;  /* 0x0000000000007802 */ /* 0x000fe20000000f00 */
[----:B------:R-:W-:Y:S01]  /*16b0*/  ULDC.64 UR4, c[0x4][0x68] ;  /* 0x01001a0000047ab9 */ /* 0x000fe20000000a00 */
[----:B------:R-:W-:Y:S01]  /*16c0*/  ULDC.64 UR6, c[0x4][0x8] ;  /* 0x0100020000067ab9 */ /* 0x000fe20000000a00 */
[----:B01----:R-:W-:Y:S01]  /*16d0*/  IMAD.U32 R4, RZ, RZ, UR4 ;  /* 0x00000004ff047e24 */ /* 0x003fe2000f8e00ff */
[----:B------:R0:W1:Y:S01]  /*16e0*/  LDC.64 R14, c[0x4][R0] ;  /* 0x01000000000e7b82 */ /* 0x0000620000000a00 */
[----:B------:R-:W-:Y:S01]  /*16f0*/  IMAD.U32 R5, RZ, RZ, UR5 ;  /* 0x00000005ff057e24 */ /* 0x000fe2000f8e00ff */
[----:B------:R-:W-:Y:S01]  /*1700*/  ULDC.64 UR4, c[0x4][0x70] ;  /* 0x01001c0000047ab9 */ /* 0x000fe20000000a00 */
[----:B------:R-:W-:Y:S02]  /*1710*/  IMAD.U32 R10, RZ, RZ, UR6 ;  /* 0x00000006ff0a7e24 */ /* 0x000fe4000f8e00ff */
[----:B------:R-:W-:Y:S02]  /*1720*/  IMAD.U32 R6, RZ, RZ, UR4 ;  /* 0x00000004ff067e24 */ /* 0x000fe4000f8e00ff */
[----:B------:R-:W-:-:S02]  /*1730*/  IMAD.U32 R7, RZ, RZ, UR5 ;  /* 0x00000005ff077e24 */ /* 0x000fc4000f8e00ff */
[----:B------:R-:W-:Y:S02]  /*1740*/  IMAD.U32 R11, RZ, RZ, UR7 ;  /* 0x00000007ff0b7e24 */ /* 0x000fe4000f8e00ff */
[----:B------:R-:W-:Y:S02]  /*1750*/  IMAD.MOV.U32 R8, RZ, RZ, 0x1e1 ;  /* 0x000001e1ff087424 */ /* 0x000fe400078e00ff */
[----:B------:R-:W-:Y:S02]  /*1760*/  IMAD.MOV.U32 R12, RZ, RZ, 0x1 ;  /* 0x00000001ff0c7424 */ /* 0x000fe400078e00ff */
[----:B0-----:R-:W-:-:S07]  /*1770*/  IMAD.MOV.U32 R13, RZ, RZ, RZ ;  /* 0x000000ffff0d7224 */ /* 0x001fce00078e00ff */
[----:B------:R-:W-:-:S07]  /*1780*/  LEPC R20, `(.L_x_18) ;  /* 0x000000001014794e */ /* 0x000fce0000000000 */
[----:B-1---5:R-:W-:Y:S05]  /*1790*/  CALL.ABS.NOINC R14 ;  /* 0x000000000e007343 */ /* 0x022fea0003c00000 */
.L_x_18:
[----:B------:R-:W-:-:S04]  /*17a0*/  LOP3.LUT R0, R19, 0x1, RZ, 0xfc, !PT ;  /* 0x0000000113007812 */ /* 0x000fc800078efcff */
[----:B------:R-:W-:-:S13]  /*17b0*/  ISETP.NE.AND P0, PT, R0, 0x3, PT ;  /* 0x000000030000780c */ /* 0x000fda0003f05270 */
[----:B------:R-:W-:Y:S05]  /*17c0*/  @!P0 BRA `(.L_x_19) ;  /* 0x0000000000048947 */ /* 0x000fea0003800000 */
[----:B------:R-:W-:Y:S01]  /*17d0*/  BPT.TRAP 0x1 ;  /* 0x000000040000795c */ /* 0x000fe20000300000 */
.L_x_19:
[----:B------:R-:W2:Y:S01]  /*17e0*/  S2UR UR5, SR_CgaCtaId ;  /* 0x00000000000579c3 */ /* 0x000ea20000008800 */
[----:B------:R-:W-:Y:S01]  /*17f0*/  UMOV UR4, 0x400 ;  /* 0x0000040000047882 */ /* 0x000fe20000000000 */
[----:B------:R-:W-:Y:S02]  /*1800*/  IMAD.U32 R0, RZ, RZ, UR38 ;  /* 0x00000026ff007e24 */ /* 0x000fe4000f8e00ff */
[----:B------:R-:W-:-:S03]  /*1810*/  IMAD.U32 R3, RZ, RZ, UR39 ;  /* 0x00000027ff037e24 */ /* 0x000fc6000f8e00ff */
[----:B------:R-:W-:Y:S01]  /*1820*/  SHF.L.U32 R0, R0, 0x1f, RZ ;  /* 0x0000001f00007819 */ /* 0x000fe200000006ff */
[----:B--2---:R-:W-:-:S06]  /*1830*/  ULEA UR4, UR5, UR4, 0x18 ;  /* 0x0000000405047291 */ /* 0x004fcc000f8ec03f */
[----:B------:R-:W-:-:S04]  /*1840*/  IMAD.U32 R6, RZ, RZ, UR4 ;  /* 0x00000004ff067e24 */ /* 0x000fc8000f8e00ff */
[----:B------:R-:W-:-:S04]  /*1850*/  IMAD R3, R3, 0x8, R6 ;  /* 0x0000000803037824 */ /* 0x000fc800078e0206 */
[----:B------:R2:W3:Y:S01]  /*1860*/  SYNCS.PHASECHK.TRANS64.TRYWAIT P1, [R3+URZ], R0 ;  /* 0x00000000030075a7 */ /* 0x0004e2000802017f */
[----:B------:R-:W-:Y:S05]  /*1870*/  @!P0 BRA `(.L_x_20) ;  /* 0x0000000000048947 */ /* 0x000fea0003800000 */
[----:B------:R-:W-:Y:S01]  /*1880*/  BPT.TRAP 0x1 ;  /* 0x000000040000795c */ /* 0x000fe20000300000 */
.L_x_20:
[----:B---3--:R-:W-:Y:S05]  /*1890*/  @P1 BRA `(.L_x_21) ;  /* 0x0000000000081947 */ /* 0x008fea0003800000 */
[----:B------:R-:W3:Y:S02]  /*18a0*/  SYNCS.PHASECHK.TRANS64.TRYWAIT P1, [R3+URZ], R0 ;  /* 0x00000000030075a7 */ /* 0x000ee4000802017f */
[----:B---3--:R-:W-:Y:S05]  /*18b0*/  @!P1 BRA `(.L_x_22) ;  /* 0x0000005800c09947 */ /* 0x008fea0003800000 */
.L_x_21:
[----:B------:R-:W-:-:S04]  /*18c0*/  UISETP.LT.AND UP0, UPT, UR40, 0x1, UPT ;  /* 0x000000012800788c */ /* 0x000fc8000bf01270 */
[----:B------:R-:W-:-:S06]  /*18d0*/  USEL UR4, UR40, 0x1, UP0 ;  /* 0x0000000128047887 */ /* 0x000fcc0008000000 */
[----:B--23--:R-:W-:Y:S01]  /*18e0*/  IMAD.U32 R0, RZ, RZ, UR4 ;  /* 0x00000004ff007e24 */ /* 0x00cfe2000f8e00ff */
[----:B------:R-:W-:Y:S05]  /*18f0*/  WARPSYNC.ALL ;  /* 0x0000000000007948 */ /* 0x000fea0003800000 */
[----:B------:R-:W-:-:S04]  /*1900*/  IADD3 R0, -R0, UR40, RZ ;  /* 0x0000002800007c10 */ /* 0x000fc8000fffe1ff */
[----:B------:R-:W-:Y:S02]  /*1910*/  ISETP.GE.AND P1, PT, R0, 0x1, PT ;  /* 0x000000010000780c */ /* 0x000fe40003f26270 */
[----:B------:R-:W-:Y:S01]  /*1920*/  R2UR UR4, R6 ;  /* 0x00000000060472ca */ /* 0x000fe200000e0000 */
[----:B------:R-:W-:Y:S01]  /*1930*/  ULOP3.LUT UR41, UR41, 0x10000, URZ, 0xfc, !UPT ;  /* 0x0001000029297892 */ /* 0x000fe2000f8efc3f */
[----:B------:R-:W-:Y:S01]  /*1940*/  WARPGROUP.ARRIVE ;  /* 0x00000000000079c5 */ /* 0x000fe20000000000 */
[----:B------:R-:W-:Y:S01]  /*1950*/  UMOV UR5, 0xc0000010 ;  /* 0xc000001000057882 */ /* 0x000fe20000000000 */
[----:B------:R-:W-:-:S09]  /*1960*/  UMOV UR7, 0xc0000010 ;  /* 0xc000001000077882 */ /* 0x000fd20000000000 */
[----:B------:R-:W-:-:S04]  /*1970*/  UIADD3 UR4, UR4, 0x20300, URZ ;  /* 0x0002030004047890 */ /* 0x000fc8000fffe03f */
[----:B------:R-:W-:-:S04]  /*1980*/  USHF.R.U32.HI UR4, URZ, 0x4, UR4 ;  /* 0x000000043f047899 */ /* 0x000fc80008011604 */
[----:B------:R-:W-:-:S04]  /*1990*/  ULOP3.LUT UR4, UR4, 0x3fff, URZ, 0xc0, !UPT ;  /* 0x00003fff04047892 */ /* 0x000fc8000f8ec03f */
[----:B------:R-:W-:Y:S02]  /*19a0*/  ULOP3.LUT UR9, UR4, 0x10000, URZ, 0xfc, !UPT ;  /* 0x0001000004097892 */ /* 0x000fe4000f8efc3f */
[----:B------:R-:W-:Y:S02]  /*19b0*/  ULEA UR4, UR39, UR41, 0x8 ;  /* 0x0000002927047291 */ /* 0x000fe4000f8e403f */
[----:B------:R-:W-:-:S09]  /*19c0*/  UIMAD UR6, UR39, 0xc0, UR9 ;  /* 0x000000c0270678a4 */ /* 0x000fd2000f8e0209 */
[----:B------:R-:W-:Y:S03]  /*19d0*/  IGMMA.64x96x32.S8.S8 R24, gdesc[UR4], RZ, !UPT, gsb0 ;  /* 0x02a00000041879f1 */ /* 0x000fe6000c0410ff */
[----:B------:R-:W-:Y:S02]  /*19e0*/  WARPGROUP.DEPBAR.LE gsb0, 0x0 ;  /* 0x00008000000079c5 */ /* 0x000fe40000010000 */
[----:B------:R-:W-:Y:S05]  /*19f0*/  @!P1 BRA `(.L_x_23) ;  /* 0x0000000000c89947 */ /* 0x000fea0003800000 */
[----:B------:R-:W-:Y:S02]  /*1a00*/  UIADD3 UR4, UR39, 0x1, URZ ;  /* 0x0000000127047890 */ /* 0x000fe4000fffe03f */
[----:B------:R-:W-:Y:S02]  /*1a10*/  IMAD.U32 R3, RZ, RZ, UR39 ;  /* 0x00000027ff037e24 */ /* 0x000fe4000f8e00ff */
[----:B------:R-:W-:-:S04]  /*1a20*/  UISETP.NE.AND UP0, UPT, UR4, 0x20, UPT ;  /* 0x000000200400788c */ /* 0x000fc8000bf05270 */
[----:B------:R-:W-:Y:S02]  /*1a30*/  USEL UR5, URZ, 0x1, UP0 ;  /* 0x000000013f057887 */ /* 0x000fe40008000000 */
[----:B------:R-:W-:Y:S02]  /*1a40*/  USEL UR8, UR4, URZ, UP0 ;  /* 0x0000003f04087287 */ /* 0x000fe40008000000 */
[----:B------:R-:W-:-:S06]  /*1a50*/  ULOP3.LUT UR5, UR38, UR5, URZ, 0x3c, !UPT ;  /* 0x0000000526057292 */ /* 0x000fcc000f8e3c3f */
[----:B------:R-:W-:-:S07]  /*1a60*/  IMAD.U32 R7, RZ, RZ, UR5 ;  /* 0x00000005ff077e24 */ /* 0x000fce000f8e00ff */
.L_x_30:
[----:B------:R-:W-:Y:S05]  /*1a70*/  @!P0 BRA `(.L_x_24) ;  /* 0x0000000000048947 */ /* 0x000fea0003800000 */
[----:B------:R-:W-:Y:S01]  /*1a80*/  BPT.TRAP 0x1 ;  /* 0x000000040000795c */ /* 0x000fe20000300000 */
.L_x_24:
[----:B------:R-:W2:Y:S01]  /*1a90*/  S2UR UR5, SR_CgaCtaId ;  /* 0x00000000000579c3 */ /* 0x000ea20000008800 */
[----:B------:R-:W-:Y:S01]  /*1aa0*/  UMOV UR4, 0x400 ;  /* 0x0000040000047882 */ /* 0x000fe20000000000 */
[----:B01----:R-:W-:Y:S01]  /*1ab0*/  IMAD.U32 R5, RZ, RZ, UR8 ;  /* 0x00000008ff057e24 */ /* 0x003fe2000f8e00ff */
[----:B------:R-:W-:Y:S01]  /*1ac0*/  SHF.L.U32 R4, R7, 0x1f, RZ ;  /* 0x0000001f07047819 */ /* 0x000fe200000006ff */
[----:B--2---:R-:W-:-:S06]  /*1ad0*/  ULEA UR4, UR5, UR4, 0x18 ;  /* 0x0000000405047291 */ /* 0x004fcc000f8ec03f */
[----:B------:R-:W-:-:S04]  /*1ae0*/  IMAD.U32 R6, RZ, RZ, UR4 ;  /* 0x00000004ff067e24 */ /* 0x000fc8000f8e00ff */
[----:B------:R-:W-:-:S04]  /*1af0*/  IMAD R5, R5, 0x8, R6 ;  /* 0x0000000805057824 */ /* 0x000fc800078e0206 */
[----:B------:R0:W1:Y:S01]  /*1b00*/  SYNCS.PHASECHK.TRANS64.TRYWAIT P1, [R5+URZ], R4 ;  /* 0x00000004050075a7 */ /* 0x000062000802017f */
[----:B------:R-:W-:Y:S05]  /*1b10*/  @!P0 BRA `(.L_x_25) ;  /* 0x0000000000048947 */ /* 0x000fea0003800000 */
[----:B------:R-:W-:Y:S01]  /*1b20*/  BPT.TRAP 0x1 ;  /* 0x000000040000795c */ /* 0x000fe20000300000 */
.L_x_25:
[----:B-1----:R-:W-:Y:S05]  /*1b30*/  @P1 BRA `(.L_x_26) ;  /* 0x0000000000081947 */ /* 0x002fea0003800000 */
[----:B------:R-:W1:Y:S02]  /*1b40*/  SYNCS.PHASECHK.TRANS64.TRYWAIT P1, [R5+URZ], R4 ;  /* 0x00000004050075a7 */ /* 0x000e64000802017f */
[----:B-1----:R-:W-:Y:S05]  /*1b50*/  @!P1 BRA `(.L_x_27) ;  /* 0x00000058002c9947 */ /* 0x002fea0003800000 */
.L_x_26:
[----:B------:R-:W-:Y:S01]  /*1b60*/  ULEA UR4, UR8, UR41, 0x8 ;  /* 0x0000002908047291 */ /* 0x000fe2000f8e403f */
[----:B------:R-:W-:Y:S01]  /*1b70*/  WARPGROUP.ARRIVE ;  /* 0x00000000000079c5 */ /* 0x000fe20000000000 */
[----:B------:R-:W-:Y:S01]  /*1b80*/  UIMAD UR6, UR8, 0xc0, UR9 ;  /* 0x000000c0080678a4 */ /* 0x000fe2000f8e0209 */
[----:B------:R-:W-:Y:S01]  /*1b90*/  UMOV UR5, 0xc0000010 ;  /* 0xc000001000057882 */ /* 0x000fe20000000000 */
[----:B------:R-:W-:-:S07]  /*1ba0*/  UMOV UR7, 0xc0000010 ;  /* 0xc000001000077882 */ /* 0x000fce0000000000 */
[----:B------:R-:W-:Y:S03]  /*1bb0*/  IGMMA.64x96x32.S8.S8 R24, gdesc[UR4], R24, gsb0 ;  /* 0x02a00000041879f1 */ /* 0x000fe60008041018 */
[----:B------:R-:W-:Y:S02]  /*1bc0*/  WARPGROUP.DEPBAR.LE gsb0, 0x0 ;  /* 0x00008000000079c5 */ /* 0x000fe40000010000 */
[----:B------:R-:W-:Y:S05]  /*1bd0*/  @!P0 BRA `(.L_x_28) ;  /* 0x0000000000048947 */ /* 0x000fea0003800000 */
[----:B------:R-:W-:Y:S01]  /*1be0*/  BPT.TRAP 0x1 ;  /* 0x000000040000795c */ /* 0x000fe20000300000 */
.L_x_28:
[----:B------:R-:W-:-:S13]  /*1bf0*/  ISETP.NE.AND P1, PT, R23, RZ, PT ;  /* 0x000000ff1700720c */ /* 0x000fda0003f25270 */
[----:B01----:R-:W-:-:S04]  /*1c00*/  @P1 IMAD R4, R3, 0x8, R6 ;  /* 0x0000000803041824 */ /* 0x003fc800078e0206 */
[----:B------:R-:W-:-:S05]  /*1c10*/  @P1 VIADD R5, R4, 0x100 ;  /* 0x0000010004051836 */ /* 0x000fca0000000000 */
[----:B------:R-:W-:-:S04]  /*1c20*/  @P1 PRMT R5, R22, 0x654, R5 ;  /* 0x0000065416051816 */ /* 0x000fc80000000005 */
[----:B------:R0:W-:Y:S01]  /*1c30*/  @P1 SYNCS.ARRIVE.TRANS64.RED.A1T0 RZ, [R5+URZ], RZ ;  /* 0x000000ff05ff19a7 */ /* 0x0001e2000810043f */
[----:B------:R-:W-:-:S13]  /*1c40*/  ISETP.GT.U32.AND P1, PT, R19, 0x1, PT ;  /* 0x000000011300780c */ /* 0x000fda0003f24070 */
[----:B0-----:R-:W-:Y:S05]  /*1c50*/  @P1 BRA `(.L_x_29) ;  /* 0x0000000000041947 */ /* 0x001fea0003800000 */
[----:B------:R-:W-:Y:S01]  /*1c60*/  BPT.TRAP 0x1 ;  /* 0x000000040000795c */ /* 0x000fe20000300000 */
.L_x_29:
[----:B------:R-:W-:Y:S01]  /*1c70*/  UIADD3 UR8, UR8, 0x1, URZ ;  /* 0x0000000108087890 */ /* 0x000fe2000fffe03f */
[C---:B------:R-:W-:Y:S01]  /*1c80*/  ISETP.GT.AND P2, PT, R0.reuse, 0x1, PT ;  /* 0x000000010000780c */ /* 0x040fe20003f44270 */
[----:B------:R-:W-:Y:S02]  /*1c90*/  VIADD R3, R3, 0x1 ;  /* 0x0000000103037836 */ /* 0x000fe40000000000 */
[----:B------:R-:W-:Y:S01]  /*1ca0*/  UISETP.NE.AND UP0, UPT, UR8, 0x20, UPT ;  /* 0x000000200800788c */ /* 0x000fe2000bf05270 */
[----:B------:R-:W-:Y:S02]  /*1cb0*/  VIADD R0, R0, 0xffffffff ;  /* 0xffffffff00007836 */ /* 0x000fe40000000000 */
[C---:B------:R-:W-:Y:S01]  /*1cc0*/  ISETP.NE.AND P1, PT, R3.reuse, 0x20, PT ;  /* 0x000000200300780c */ /* 0x040fe20003f25270 */
[----:B------:R-:W-:Y:S02]  /*1cd0*/  USEL UR4, URZ, 0x1, UP0 ;  /* 0x000000013f047887 */ /* 0x000fe40008000000 */
[----:B------:R-:W-:Y:S01]  /*1ce0*/  USEL UR8, UR8, URZ, UP0 ;  /* 0x0000003f08087287 */ /* 0x000fe20008000000 */
[----:B------:R-:W-:-:S03]  /*1cf0*/  SEL R3, R3, RZ, P1 ;  /* 0x000000ff03037207 */ /* 0x000fc60000800000 */
[----:B------:R-:W-:Y:S01]  /*1d00*/  LOP3.LUT R7, R7, UR4, RZ, 0x3c, !PT ;  /* 0x0000000407077c12 */ /* 0x000fe2000f8e3cff */
[----:B------:R-:W-:Y:S07]  /*1d10*/  @P2 BRA `(.L_x_30) ;  /* 0xfffffffc00542947 */ /* 0x000fee000383ffff */
.L_x_23:
[----:B------:R-:W2:Y:S02]  /*1d20*/  LDC R0, c[0x0][0x28c] ;  /* 0x0000a300ff007b82 */ /* 0x000ea40000000800 */
[----:B--2---:R-:W-:-:S13]  /*1d30*/  ISETP.GE.AND P1, PT, R0, 0x1, PT ;  /* 0x000000010000780c */ /* 0x004fda0003f26270 */
[----:B------:R-:W-:Y:S05]  /*1d40*/  @!P1 BRA `(.L_x_31) ;  /* 0x0000000000409947 */ /* 0x000fea0003800000 */
[----:B------:R-:W-:Y:S05]  /*1d50*/  @!P0 BRA `(.L_x_32) ;  /* 0x0000000000048947 */ /* 0x000fea0003800000 */
[----:B------:R-:W-:Y:S01]  /*1d60*/  BPT.TRAP 0x1 ;  /* 0x000000040000795c */ /* 0x000fe20000300000 */
.L_x_32:
[----:B------:R-:W-:Y:S01]  /*1d70*/  ISETP.NE.AND P0, PT, R23, RZ, PT ;  /* 0x000000ff1700720c */ /* 0x000fe20003f05270 */
[----:B------:R-:W-:-:S12]  /*1d80*/  UISETP.LT.AND UP1, UPT, UR40, 0x1, UPT ;  /* 0x000000012800788c */ /* 0x000fd8000bf21270 */
[----:B------:R-:W-:-:S05]  /*1d90*/  VOTEU.ANY UP0, P0 ;  /* 0x00000000003f7886 */ /* 0x000fca0000000100 */
[----:B------:R-:W-:-:S04]  /*1da0*/  @UP0 USEL UR4, UR40, 0x1, UP1 ;  /* 0x0000000128040887 */ /* 0x000fc80008800000 */
[----:B------:R-:W-:-:S06]  /*1db0*/  @UP0 UIADD3 UR4, UR39, UR40, -UR4 ;  /* 0x0000002827040290 */ /* 0x000fcc000fffe804 */
[----:B------:R-:W-:-:S04]  /*1dc0*/  IMAD.U32 R0, RZ, RZ, UR4 ;  /* 0x00000004ff007e24 */ /* 0x000fc8000f8e00ff */
[----:B------:R-:W-:-:S05]  /*1dd0*/  @P0 IMAD.SHL.U32 R0, R0, 0x8, RZ ;  /* 0x0000000800000824 */ /* 0x000fca00078e00ff */
[----:B------:R-:W-:-:S04]  /*1de0*/  @P0 LOP3.LUT R0, R0, 0xf8, RZ, 0xc0, !PT ;  /* 0x000000f800000812 */ /* 0x000fc800078ec0ff */
[----:B------:R-:W-:-:S04]  /*1df0*/  @P0 IADD3 R3, R6, 0x100, R0 ;  /* 0x0000010006030810 */ /* 0x000fc80007ffe000 */
[----:B------:R-:W-:-:S04]  /*1e00*/  @P0 PRMT R3, R22, 0x654, R3 ;  /* 0x0000065416030816 */ /* 0x000fc80000000003 */
[----:B------:R2:W-:Y:S01]  /*1e10*/  @P0 SYNCS.ARRIVE.TRANS64.RED.A1T0 RZ, [R3+URZ], RZ ;  /* 0x000000ff03ff09a7 */ /* 0x0005e2000810043f */
[----:B------:R-:W-:-:S13]  /*1e20*/  ISETP.GT.U32.AND P0, PT, R19, 0x1, PT ;  /* 0x000000011300780c */ /* 0x000fda0003f04070 */
[----:B--2---:R-:W-:Y:S05]  /*1e30*/  @P0 BRA `(.L_x_31) ;  /* 0x0000000000040947 */ /* 0x004fea0003800000 */
[----:B------:R-:W-:Y:S01]  /*1e40*/  BPT.TRAP 0x1 ;  /* 0x000000040000795c */ /* 0x000fe20000300000 */
.L_x_31:
[----:B------:R-:W2:Y:S01]  /*1e50*/  LDC R7, c[0x0][0x288] ;  /* 0x0000a200ff077b82 */ /* 0x000ea20000000800 */
[--C-:B------:R-:W-:Y:S01]  /*1e60*/  SHF.R.U32.HI R0, RZ, 0x7, R18.reuse ;  /* 0x00000007ff007819 */ /* 0x100fe20000011612 */
[----:B------:R-:W-:Y:S01]  /*1e70*/  UIADD3 UR39, UR40, UR39, URZ ;  /* 0x0000002728277290 */ /* 0x000fe2000fffe03f */
[----:B01----:R-:W-:Y:S01]  /*1e80*/  LOP3.LUT R4, R18, 0x60, RZ, 0xc0, !PT ;  /* 0x0000006012047812 */ /* 0x003fe200078ec0ff */
[----:B------:R-:W-:Y:S01]  /*1e90*/  IMAD R77, R77, 0x60, RZ ;  /* 0x000000604d4d7824 */ /* 0x000fe200078e02ff */
[----:B------:R-:W-:Y:S01]  /*1ea0*/  LOP3.LUT R0, R0, 0x1, RZ, 0xc0, !PT ;  /* 0x0000000100007812 */ /* 0x000fe200078ec0ff */
[----:B------:R-:W-:Y:S01]  /*1eb0*/  USHF.R.U32.HI UR4, URZ, 0x5, UR39 ;  /* 0x000000053f047899 */ /* 0x000fe20008011627 */
[----:B------:R-:W-:Y:S01]  /*1ec0*/  SHF.R.U32.HI R3, RZ, 0x2, R18 ;  /* 0x00000002ff037819 */ /* 0x000fe20000011612 */
[----:B------:R-:W-:Y:S01]  /*1ed0*/  IMAD.SHL.U32 R8, R18, 0x2, RZ ;  /* 0x0000000212087824 */ /* 0x000fe200078e00ff */
[----:B------:R-:W-:Y:S01]  /*1ee0*/  SHF.R.U32.HI R6, RZ, 0x1, R4 ;  /* 0x00000001ff067819 */ /* 0x000fe20000011604 */
[----:B------:R-:W-:Y:S01]  /*1ef0*/  IMAD.SHL.U32 R4, R0, 0x40, RZ ;  /* 0x0000004000047824 */ /* 0x000fe200078e00ff */
[----:B------:R-:W-:Y:S01]  /*1f00*/  LOP3.LUT R3, R3, 0x7, RZ, 0xc0, !PT ;  /* 0x0000000703037812 */ /* 0x000fe200078ec0ff */
[----:B------:R-:W-:Y:S01]  /*1f10*/  ULOP3.LUT UR4, UR4, 0x1, URZ, 0xc0, !UPT ;  /* 0x0000000104047892 */ /* 0x000fe2000f8ec03f */
[----:B------:R-:W-:Y:S01]  /*1f20*/  SHF.R.S32.HI R14, RZ, 0x1f, R75 ;  /* 0x0000001fff0e7819 */ /* 0x000fe2000001144b */
[----:B------:R-:W-:Y:S01]  /*1f30*/  ULDC UR8, c[0x0][0x284] ;  /* 0x0000a10000087ab9 */ /* 0x000fe20000000800 */
[--C-:B------:R-:W-:Y:S01]  /*1f40*/  IADD3 R5, RZ, -R6, -R3.reuse ;  /* 0x80000006ff057210 */ /* 0x100fe20007ffe803 */
[----:B------:R-:W-:Y:S01]  /*1f50*/  UISETP.GT.U32.AND UP1, UPT, UR39, 0x1f, UPT ;  /* 0x0000001f2700788c */ /* 0x000fe2000bf24070 */
[----:B------:R-:W-:Y:S01]  /*1f60*/  LOP3.LUT R3, R4, 0x40, R3, 0xe2, !PT ;  /* 0x0000004004037812 */ /* 0x000fe200078ee203 */
[----:B------:R-:W-:Y:S01]  /*1f70*/  UISETP.NE.U32.AND UP0, UPT, UR4, 0x1, UPT ;  /* 0x000000010400788c */ /* 0x000fe2000bf05070 */
[----:B------:R-:W-:Y:S01]  /*1f80*/  LOP3.LUT R4, R18, 0x3, RZ, 0xc0, !PT ;  /* 0x0000000312047812 */ /* 0x000fe200078ec0ff */
[----:B------:R-:W-:Y:S01]  /*1f90*/  ULDC.64 UR6, c[0x0][0x5d0] ;  /* 0x0001740000067ab9 */ /* 0x000fe20000000a00 */
[C---:B------:R-:W-:Y:S01]  /*1fa0*/  LOP3.LUT R8, R77.reuse, 0x6, R8, 0xf8, !PT ;  /* 0x000000064d087812 */ /* 0x040fe200078ef808 */
[----:B------:R-:W-:Y:S01]  /*1fb0*/  UISETP.LT.U32.AND UP1, UPT, UR40, 0x20, UP1 ;  /* 0x000000202800788c */ /* 0x000fe20008f21070 */
[----:B------:R-:W-:Y:S01]  /*1fc0*/  IMAD R0, R0, -0x40, R5 ;  /* 0xffffffc000007824 */ /* 0x000fe200078e0205 */
[----:B--2---:R-:W-:Y:S01]  /*1fd0*/  ISETP.GE.AND P0, PT, R77, R7, PT ;  /* 0x000000074d00720c */ /* 0x004fe20003f06270 */
[----:B------:R-:W-:Y:S01]  /*1fe0*/  IMAD R12, R4, -0x2, R7 ;  /* 0xfffffffe040c7824 */ /* 0x000fe200078e0207 */
[----:B------:R-:W-:Y:S01]  /*1ff0*/  UISETP.GT.U32.AND UP0, UPT, UR40, 0x1f, !UP0 ;  /* 0x0000001f2800788c */ /* 0x000fe2000c704070 */
[----:B------:R-:W-:Y:S01]  /*2000*/  IMAD.SHL.U32 R7, R76, 0x80, RZ ;  /* 0x000000804c077824 */ /* 0x000fe200078e00ff */
[----:B------:R-:W-:Y:S01]  /*2010*/  SHF.R.S32.HI R9, RZ, 0x1f, R8 ;  /* 0x0000001fff097819 */ /* 0x000fe20000011408 */
[----:B------:R-:W-:Y:S01]  /*2020*/  IMAD R4, R14, UR6, RZ ;  /* 0x000000060e047c24 */ /* 0x000fe2000f8e02ff */
[----:B------:R-:W-:Y:S01]  /*2030*/  USEL UR5, URZ, 0x1, !UP1 ;  /* 0x000000013f057887 */ /* 0x000fe2000c800000 */
[----:B------:R-:W-:Y:S01]  /*2040*/  IMAD.WIDE R10, R76, 0x80, RZ ;  /* 0x000000804c0a7825 */ /* 0x000fe200078e02ff */
[C---:B------:R-:W-:Y:S01]  /*2050*/  ISETP.GE.OR P0, PT, R7.reuse, UR8, P0 ;  /* 0x0000000807007c0c */ /* 0x040fe20008706670 */
[----:B------:R-:W-:Y:S01]  /*2060*/  USEL UR4, URZ, 0x1, !UP0 ;  /* 0x000000013f047887 */ /* 0x000fe2000c000000 */
[----:B------:R-:W-:Y:S01]  /*2070*/  IADD3 R80, -R7, UR8, R0 ;  /* 0x0000000807507c10 */ /* 0x000fe2000fffe100 */
[C---:B------:R-:W-:Y:S01]  /*2080*/  IMAD R13, R75.reuse, UR7, R4 ;  /* 0x000000074b0d7c24 */ /* 0x040fe2000f8e0204 */
[----:B------:R-:W-:Y:S01]  /*2090*/  ULOP3.LUT UR39, UR39, 0x1f, URZ, 0xc0, !UPT ;  /* 0x0000001f27277892 */ /* 0x000fe2000f8ec03f */
[----:B------:R-:W-:Y:S01]  /*20a0*/  IMAD.WIDE.U32 R4, R75, UR6, R8 ;  /* 0x000000064b047c25 */ /* 0x000fe2000f8e0008 */
[----:B------:R-:W-:Y:S01]  /*20b0*/  ULOP3.LUT UR38, UR4, UR38, UR5, 0x96, !UPT ;  /* 0x0000002604267292 */ /* 0x000fe2000f8e9605 */
[----:B------:R-:W-:-:S02]  /*20c0*/  LOP3.LUT R21, R10, R3, R6, 0xfe, !PT ;  /* 0x000000030a157212 */ /* 0x000fc400078efe06 */
[----:B------:R-:W-:Y:S02]  /*20d0*/  IMAD.IADD R5, R5, 0x1, R13 ;  /* 0x0000000105057824 */ /* 0x000fe400078e020d */
[----:B------:R-:W-:Y:S02]  /*20e0*/  IMAD.IADD R3, R12, 0x1, -R77 ;  /* 0x000000010c037824 */ /* 0x000fe400078e0a4d */
[----:B------:R-:W-:Y:S01]  /*20f0*/  IMAD.MOV.U32 R0, RZ, RZ, -0x1 ;  /* 0xffffffffff007424 */ /* 0x000fe200078e00ff */
[----:B------:R-:W-:Y:S06]  /*2100*/  @P0 BRA `(.L_x_33) ;  /* 0x0000002400a00947 */ /* 0x000fec0003800000 */
[----:B------:R-:W0:Y:S01]  /*2110*/  LDC.64 R12, c[0x0][0x5c8] ;  /* 0x00017200ff0c7b82 */ /* 0x000e220000000a00 */
[----:B------:R-:W-:Y:S01]  /*2120*/  ULDC.64 UR4, c[0x0][0x5c0] ;  /* 0x0001700000047ab9 */ /* 0x000fe20000000a00 */
[----:B------:R-:W-:Y:S01]  /*2130*/  BSSY B0, `(.L_x_33) ;  /* 0x0000265000007945 */ /* 0x000fe20003800000 */
[-C--:B0-----:R-:W-:Y:S02]  /*2140*/  IMAD R6, R11, R12.reuse, RZ ;  /* 0x0000000c0b067224 */ /* 0x081fe400078e02ff */
[----:B------:R-:W-:-:S04]  /*2150*/  IMAD.WIDE.U32 R4, R21, R12, R4 ;  /* 0x0000000c15047225 */ /* 0x000fc800078e0004 */
[----:B------:R-:W-:Y:S01]  /*2160*/  IMAD R7, R21, R13, R6 ;  /* 0x0000000d15077224 */ /* 0x000fe200078e0206 */
[----:B------:R-:W-:-:S03]  /*2170*/  IADD3 R4, P0, R4, UR4, RZ ;  /* 0x0000000404047c10 */ /* 0x000fc6000ff1e0ff */
[----:B------:R-:W-:Y:S01]  /*2180*/  IMAD.IADD R7, R5, 0x1, R7 ;  /* 0x0000000105077824 */ /* 0x000fe200078e0207 */
[----:B------:R-:W-:-:S04]  /*2190*/  LEA R6, P1, R12, R4, 0x3 ;  /* 0x000000040c067211 */ /* 0x000fc800078218ff */
[----:B------:R-:W-:Y:S02]  /*21a0*/  IADD3.X R5, R7, UR5, RZ, P0, !PT ;  /* 0x0000000507057c10 */ /* 0x000fe400087fe4ff */
[----:B-----5:R-:W-:Y:S02]  /*21b0*/  ISETP.NE.AND P0, PT, R73, RZ, PT ;  /* 0x000000ff4900720c */ /* 0x020fe40003f05270 */
[----:B------:R-:W-:-:S11]  /*21c0*/  LEA.HI.X R7, R12, R5, R13, 0x3, P1 ;  /* 0x000000050c077211 */ /* 0x000fd600008f1c0d */
[----:B------:R-:W-:Y:S05]  /*21d0*/  @!P0 BRA `(.L_x_34) ;  /* 0x0000001c00208947 */ /* 0x000fea0003800000 */
[----:B------:R-:W0:Y:S01]  /*21e0*/  LDC.64 R76, c[0x0][0x5b0] ;  /* 0x00016c00ff4c7b82 */ /* 0x000e220000000a00 */
[----:B------:R-:W-:Y:S01]  /*21f0*/  ULDC.64 UR4, c[0x0][0x5b8] ;  /* 0x00016e0000047ab9 */ /* 0x000fe20000000a00 */
[----:B------:R-:W-:Y:S01]  /*2200*/  ISETP.GE.AND P1, PT, R80, 0x1, PT ;  /* 0x000000015000780c */ /* 0x000fe20003f26270 */
[----:B------:R-:W-:Y:S01]  /*2210*/  IMAD R10, R14, UR4, RZ ;  /* 0x000000040e0a7c24 */ /* 0x000fe2000f8e02ff */
[----:B------:R-:W-:Y:S01]  /*2220*/  BSSY B1, `(.L_x_35) ;  /* 0x000000e000017945 */ /* 0x000fe20003800000 */
[----:B------:R-:W-:Y:S01]  /*2230*/  IMAD.WIDE.U32 R14, R75, UR4, R8 ;  /* 0x000000044b0e7c25 */ /* 0x000fe2000f8e0008 */
[----:B------:R-:W-:Y:S02]  /*2240*/  ISETP.LT.OR P5, PT, R3, 0x1, !P1 ;  /* 0x000000010300780c */ /* 0x000fe40004fa1670 */
[----:B------:R-:W1:Y:S01]  /*2250*/  LDC.64 R78, c[0x0][0x5a8] ;  /* 0x00016a00ff4e7b82 */ /* 0x000e620000000a00 */
[----:B------:R-:W-:Y:S02]  /*2260*/  IMAD R13, R75, UR5, R10 ;  /* 0x000000054b0d7c24 */ /* 0x000fe4000f8e020a */
[----:B------:R-:W-:-:S02]  /*2270*/  IMAD.MOV.U32 R12, RZ, RZ, R14 ;  /* 0x000000ffff0c7224 */ /* 0x000fc400078e000e */
[----:B------:R-:W-:Y:S02]  /*2280*/  IMAD.IADD R13, R15, 0x1, R13 ;  /* 0x000000010f0d7824 */ /* 0x000fe400078e020d */
[-C--:B0-----:R-:W-:Y:S02]  /*2290*/  IMAD R10, R11, R76.reuse, RZ ;  /* 0x0000004c0b0a7224 */ /* 0x081fe400078e02ff */
[----:B------:R-:W-:-:S04]  /*22a0*/  IMAD.WIDE.U32 R8, R21, R76, R12 ;  /* 0x0000004c15087225 */ /* 0x000fc800078e000c */
[----:B------:R-:W-:Y:S01]  /*22b0*/  IMAD R75, R21, R77, R10 ;  /* 0x0000004d154b7224 */ /* 0x000fe200078e020a */
[----:B-1----:R-:W-:-:S04]  /*22c0*/  IADD3 R8, P0, R8, R78, RZ ;  /* 0x0000004e08087210 */ /* 0x002fc80007f1e0ff */
[----:B------:R-:W-:Y:S01]  /*22d0*/  IADD3.X R9, R79, R9, R75, P0, !PT ;  /* 0x000000094f097210 */ /* 0x000fe200007fe44b */
[----:B------:R-:W-:Y:S08]  /*22e0*/  @P5 BRA `(.L_x_36) ;  /* 0x0000000000045947 */ /* 0x000ff00003800000 */
[----:B------:R0:W5:Y:S02]  /*22f0*/  LDG.E.U8 R74, desc[UR36][R8.64] ;  /* 0x00000024084a7981 */ /* 0x000164000c1e1100 */
.L_x_36:
[----:B------:R-:W-:Y:S05]  /*2300*/  BSYNC B1 ;  /* 0x0000000000017941 */ /* 0x000fea0003800000 */
.L_x_35:
[----:B-----5:R-:W-:Y:S01]  /*2310*/  LOP3.LUT R15, R74, 0xffff, RZ, 0xc0, !PT ;  /* 0x0000ffff4a0f7812 */ /* 0x020fe200078ec0ff */
[C---:B------:R-:W-:Y:S01]  /*2320*/  IMAD.SHL.U32 R10, R76.reuse, 0x8, RZ ;  /* 0x000000084c0a7824 */ /* 0x040fe200078e00ff */
[----:B------:R-:W-:Y:S01]  /*2330*/  SHF.L.U64.HI R11, R76, 0x3, R77 ;  /* 0x000000034c0b7819 */ /* 0x000fe2000001024d */
[----:B------:R-:W-:Y:S01]  /*2340*/  BSSY B1, `(.L_x_37) ;  /* 0x000000e000017945 */ /* 0x000fe20003800000 */
[----:B------:R-:W-:Y:S02]  /*2350*/  PRMT R20, R15, 0x8880, RZ ;  /* 0x000088800f147816 */ /* 0x000fe400000000ff */
[----:B------:R-:W-:Y:S01]  /*2360*/  ISETP.LT.OR P2, PT, R3, 0x2, !P1 ;  /* 0x000000020300780c */ /* 0x000fe20004f41670 */
[----:B------:R-:W-:Y:S01]  /*2370*/  IMAD.WIDE.U32 R10, R21, R76, R10 ;  /* 0x0000004c150a7225 */ /* 0x000fe200078e000a */
[----:B------:R-:W-:-:S03]  /*2380*/  ISETP.GE.AND P0, PT, R80, 0x9, PT ;  /* 0x000000095000780c */ /* 0x000fc60003f06270 */
[----:B------:R-:W-:Y:S01]  /*2390*/  IMAD R15, R20, R73, RZ ;  /* 0x00000049140f7224 */ /* 0x000fe200078e02ff */
[----:B------:R-:W-:Y:S01]  /*23a0*/  IADD3 R10, P3, P4, R14, R78, R10 ;  /* 0x0000004e0e0a7210 */ /* 0x000fe20007c7e00a */
[----:B------:R-:W-:Y:S02]  /*23b0*/  IMAD.IADD R20, R75, 0x1, R11 ;  /* 0x000000014b147824 */ /* 0x000fe400078e020b */
[----:B------:R-:W-:-:S05]  /*23c0*/  @!P5 IMAD R21, R24, R72, R15 ;  /* 0x000000481815d224 */ /* 0x000fca00078e020f */
[----:B------:R1:W-:Y:S01]  /*23d0*/  @!P5 STG.E.U8 desc[UR36][R4.64], R21 ;  /* 0x000000150400d986 */ /* 0x0003e2000c101124 */
[----:B------:R-:W-:Y:S05]  /*23e0*/  @P2 BRA `(.L_x_38) ;  /* 0x00000000000c2947 */ /* 0x000fea0003800000 */
[----:B------:R-:W2:Y:S02]  /*23f0*/  LDG.E.U8 R74, desc[UR36][R8.64+0x1] ;  /* 0x00000124084a7981 */ /* 0x000ea4000c1e1100 */
[----:B--2---:R-:W-:-:S05]  /*2400*/  PRMT R14, R74, 0x8880, RZ ;  /* 0x000088804a0e7816 */ /* 0x004fca00000000ff */
[----:B------:R-:W-:-:S07]  /*2410*/  IMAD R15, R14, R73, RZ ;  /* 0x000000490e0f7224 */ /* 0x000fce00078e02ff */
.L_x_38:
[----:B------:R-:W-:Y:S05]  /*2420*/  BSYNC B1 ;  /* 0x0000000000017941 */ /* 0x000fea0003800000 */
.L_x_37:
[----:B------:R-:W-:Y:S01]  /*2430*/  ISETP.LT.OR P5, PT, R3, 0x1, !P0 ;  /* 0x000000010300780c */ /* 0x000fe200047a1670 */
[----:B------:R-:W-:Y:S01]  /*2440*/  @!P2 IMAD R25, R25, R72, R15 ;  /* 0x000000481919a224 */ /* 0x000fe200078e020f */
[----:B------:R-:W-:Y:S01]  /*2450*/  BSSY B1, `(.L_x_39) ;  /* 0x000000a000017945 */ /* 0x000fe20003800000 */
[----:B------:R-:W-:Y:S02]  /*2460*/  IADD3.X R11, R13, R79, R20, P3, P4 ;  /* 0x0000004f0d0b7210 */ /* 0x000fe40001fe8414 */
[C---:B------:R-:W-:Y:S01]  /*2470*/  ISETP.LT.OR P3, PT, R3.reuse, 0x2, !P0 ;  /* 0x000000020300780c */ /* 0x040fe20004761670 */
[----:B------:R2:W-:Y:S01]  /*2480*/  @!P2 STG.E.U8 desc[UR36][R4.64+0x1], R25 ;  /* 0x000001190400a986 */ /* 0x0005e2000c101124 */
[C---:B------:R-:W-:Y:S02]  /*2490*/  ISETP.LT.OR P4, PT, R3.reuse, 0x9, !P1 ;  /* 0x000000090300780c */ /* 0x040fe40004f81670 */
[----:B------:R-:W-:-:S04]  /*24a0*/  ISETP.LT.OR P2, PT, R3, 0xa, !P1 ;  /* 0x0000000a0300780c */ /* 0x000fc80004f41670 */
[----:B------:R-:W-:Y:S09]  /*24b0*/  @P5 BRA `(.L_x_40) ;  /* 0x00000000000c5947 */ /* 0x000ff20003800000 */
[----:B------:R-:W3:Y:S02]  /*24c0*/  LDG.E.U8 R74, desc[UR36][R10.64] ;  /* 0x000000240a4a7981 */ /* 0x000ee4000c1e1100 */
[----:B---3--:R-:W-:-:S05]  /*24d0*/  PRMT R12, R74, 0x8880, RZ ;  /* 0x000088804a0c7816 */ /* 0x008fca00000000ff */
[----:B------:R-:W-:-:S07]  /*24e0*/  IMAD R15, R12, R73, RZ ;  /* 0x000000490c0f7224 */ /* 0x000fce00078e02ff */
.L_x_40:
[----:B------:R-:W-:Y:S05]  /*24f0*/  BSYNC B1 ;  /* 0x0000000000017941 */ /* 0x000fea0003800000 */
.L_x_39:
[----:B------:R-:W-:Y:S01]  /*2500*/  @!P5 IMAD R13, R26, R72, R15 ;  /* 0x000000481a0dd224 */ /* 0x000fe200078e020f */
[----:B------:R-:W-:Y:S04]  /*2510*/  BSSY B1, `(.L_x_41) ;  /* 0x0000006000017945 */ /* 0x000fe80003800000 */
[----:B------:R3:W-:Y:S01]  /*2520*/  @!P5 STG.E.U8 desc[UR36][R6.64], R13 ;  /* 0x0000000d0600d986 */ /* 0x0007e2000c101124 */
[----:B------:R-:W-:Y:S05]  /*2530*/  @P3 BRA `(.L_x_42) ;  /* 0x00000000000c3947 */ /* 0x000fea0003800000 */
[----:B------:R-:W4:Y:S02]  /*2540*/  LDG.E.U8 R74, desc[UR36][R10.64+0x1] ;  /* 0x000001240a4a7981 */ /* 0x000f24000c1e1100 */
[----:B----4-:R-:W-:-:S05]  /*2550*/  PRMT R12, R74, 0x8880, RZ ;  /* 0x000088804a0c7816 */ /* 0x010fca00000000ff */
[----:B------:R-:W-:-:S07]  /*2560*/  IMAD R15, R12, R73, RZ ;  /* 0x000000490c0f7224 */ /* 0x000fce00078e02ff */
.L_x_42:
[----:B------:R-:W-:Y:S05]  /*2570*/  BSYNC B1 ;  /* 0x0000000000017941 */ /* 0x000fea0003800000 */
.L_x_41:
[----:B------:R-:W-:Y:S01]  /*2580*/  @!P3 IMAD R27, R27, R72, R15 ;  /* 0x000000481b1bb224 */ /* 0x000fe200078e020f */
[----:B------:R-:W-:Y:S04]  /*2590*/  BSSY B1, `(.L_x_43) ;  /* 0x0000006000017945 */ /* 0x000fe80003800000 */
[----:B------:R4:W-:Y:S01]  /*25a0*/  @!P3 STG.E.U8 desc[UR36][R6.64+0x1], R27 ;  /* 0x0000011b0600b986 */ /* 0x0009e2000c101124 */
[----:B------:R-:W-:Y:S05]  /*25b0*/  @P4 BRA `(.L_x_44) ;  /* 0x00000000000c4947 */ /* 0x000fea0003800000 */
[----:B------:R-:W5:Y:S02]  /*25c0*/  LDG.E.U8 R74, desc[UR36][R8.64+0x8] ;  /* 0x00000824084a7981 */ /* 0x000f64000c1e1100 */
[----:B-----5:R-:W-:-:S05]  /*25d0*/  PRMT R12, R74, 0x8880, RZ ;  /* 0x000088804a0c7816 */ /* 0x020fca00000000ff */
[----:B------:R-:W-:-:S07]  /*25e0*/  IMAD R15, R12, R73, RZ ;  /* 0x000000490c0f7224 */ /* 0x000fce00078e02ff */
.L_x_44:
[----:B------:R-:W-:Y:S05]  /*25f0*/  BSYNC B1 ;  /* 0x0000000000017941 */ /* 0x000fea0003800000 */
.L_x_43:
[----:B---3--:R-:W-:Y:S01]  /*2600*/  @!P4 IMAD R13, R28, R72, R15 ;  /* 0x000000481c0dc224 */ /* 0x008fe200078e020f */
[----:B------:R-:W-:Y:S04]  /*2610*/  BSSY B1, `(.L_x_45) ;  /* 0x0000006000017945 */ /* 0x000fe80003800000 */
[----:B------:R3:W-:Y:S01]  /*2620*/  @!P4 STG.E.U8 desc[UR36][R4.64+0x8], R13 ;  /* 0x0000080d0400c986 */ /* 0x0007e2000c101124 */
[----:B------:R-:W-:Y:S05]  /*2630*/  @P2 BRA `(.L_x_46) ;  /* 0x00000000000c2947 */ /* 0x000fea0003800000 */
[----:B------:R-:W5:Y:S02]  /*2640*/  LDG.E.U8 R74, desc[UR36][R8.64+0x9] ;  /* 0x00000924084a7981 */ /* 0x000f64000c1e1100 */
[----:B-----5:R-:W-:-:S05]  /*2650*/  PRMT R12, R74, 0x8880, RZ ;  /* 0x000088804a0c7816 */ /* 0x020fca00000000ff */
[----:B------:R-:W-:-:S07]  /*2660*/  IMAD R15, R12, R73, RZ ;  /* 0x000000490c0f7224 */ /* 0x000fce00078e02ff */
.L_x_46:
[----:B------:R-:W-:Y:S05]  /*2670*/  BSYNC B1 ;  /* 0x0000000000017941 */ /* 0x000fea0003800000 */
.L_x_45:
[----:B------:R-:W-:Y:S01]  /*2680*/  ISETP.LT.OR P4, PT, R3, 0x9, !P0 ;  /* 0x000000090300780c */ /* 0x000fe20004781670 */
[----:B------:R-:W-:Y:S01]  /*2690*/  @!P2 IMAD R29, R29, R72, R15 ;  /* 0x000000481d1da224 */ /* 0x000fe200078e020f */
[----:B------:R-:W-:Y:S01]  /*26a0*/  BSSY B1, `(.L_x_47) ;  /* 0x0000009000017945 */ /* 0x000fe20003800000 */
[C---:B------:R-:W-:Y:S02]  /*26b0*/  ISETP.LT.OR P3, PT, R3.reuse, 0xa, !P0 ;  /* 0x0000000a0300780c */ /* 0x040fe40004761670 */
[C---:B------:R-:W-:Y:S01]  /*26c0*/  ISETP.LT.OR P5, PT, R3.reuse, 0x11, !P1 ;  /* 0x000000110300780c */ /* 0x040fe20004fa1670 */
[----:B------:R0:W-:Y:S01]  /*26d0*/  @!P2 STG.E.U8 desc[UR36][R4.64+0x9], R29 ;  /* 0x0000091d0400a986 */ /* 0x0001e2000c101124 */
[----:B------:R-:W-:-:S06]  /*26e0*/  ISETP.LT.OR P2, PT, R3, 0x12, !P1 ;  /* 0x000000120300780c */ /* 0x000fcc0004f41670 */
[----:B------:R-:W-:Y:S07]  /*26f0*/  @P4 BRA `(.L_x_48) ;  /* 0x00000000000c4947 */ /* 0x000fee0003800000 */
[----:B------:R-:W5:Y:S02]  /*2700*/  LDG.E.U8 R74, desc[UR36][R10.64+0x8] ;  /* 0x000008240a4a7981 */ /* 0x000f64000c1e1100 */
[----:B-----5:R-:W-:-:S05]  /*2710*/  PRMT R12, R74, 0x8880, RZ ;  /* 0x000088804a0c7816 */ /* 0x020fca00000000ff */
[----:B------:R-:W-:-:S07]  /*2720*/  IMAD R15, R12, R73, RZ ;  /* 0x000000490c0f7224 */ /* 0x000fce00078e02ff */
.L_x_48:
[----:B------:R-:W-:Y:S05]  /*2730*/  BSYNC B1 ;  /* 0x0000000000017941 */ /* 0x000fea0003800000 */
.L_x_47:
[----:B---3--:R-:W-:Y:S01]  /*2740*/  @!P4 IMAD R13, R30, R72, R15 ;  /* 0x000000481e0dc224 */ /* 0x008fe200078e020f */
[----:B------:R-:W-:Y:S04]  /*2750*/  BSSY B1, `(.L_x_49) ;  /* 0x0000006000017945 */ /* 0x000fe80003800000 */
[----:B------:R3:W-:Y:S01]  /*2760*/  @!P4 STG.E.U8 desc[UR36][R6.64+0x8], R13 ;  /* 0x0000080d0600c986 */ /* 0x0007e2000c101124 */
[----:B------:R-:W-:Y:S05]  /*2770*/  @P3 BRA `(.L_x_50) ;  /* 0x00000000000c3947 */ /* 0x000fea0003800000 */
[----:B------:R-:W5:Y:S02]  /*2780*/  LDG.E.U8 R74, desc[UR36][R10.64+0x9] ;  /* 0x000009240a4a7981 */ /* 0x000f64000c1e1100 */
[----:B-----5:R-:W-:-:S05]  /*2790*/  PRMT R12, R74, 0x8880, RZ ;  /* 0x000088804a0c7816 */ /* 0x020fca00000000ff */
[----:B------:R-:W-:-:S07]  /*27a0*/  IMAD R15, R12, R73, RZ ;  /* 0x000000490c0f7224 */ /* 0x000fce00078e02ff */
.L_x_50:
[----:B------:R-:W-:Y:S05]  /*27b0*/  BSYNC B1 ;  /* 0x0000000000017941 */ /* 0x000fea0003800000 */
.L_x_49:
[----:B------:R-:W-:Y:S01]  /*27c0*/  @!P3 IMAD R31, R31, R72, R15 ;  /* 0x000000481f1fb224 */ /* 0x000fe200078e020f */
[----:B------:R-:W-:Y:S04]  /*27d0*/  BSSY B1, `(.L_x_51) ;  /* 0x0000006000017945 */ /* 0x000fe80003800000 */
[----:B------:R0:W-:Y:S01]  /*27e0*/  @!P3 STG.E.U8 desc[UR36][R6.64+0x9], R31 ;  /* 0x0000091f0600b986 */ /* 0x0001e2000c101124 */
[----:B------:R-:W-:Y:S05]  /*27f0*/  @P5 BRA `(.L_x_52) ;  /* 0x00000000000c5947 */ /* 0x000fea0003800000 */
[----:B------:R-:W5:Y:S02]  /*2800*/  LDG.E.U8 R74, desc[UR36][R8.64+0x10] ;  /* 0x00001024084a7981 */ /* 0x000f64000c1e1100 */
[----:B-----5:R-:W-:-:S05]  /*2810*/  PRMT R12, R74, 0x8880, RZ ;  /* 0x000088804a0c7816 */ /* 0x020fca00000000ff */
[----:B------:R-:W-:-:S07]  /*2820*/  IMAD R15, R12, R73, RZ ;  /* 0x000000490c0f7224 */ /* 0x000fce00078e02ff */
.L_x_52:
[----:B------:R-:W-:Y:S05]  /*2830*/  BSYNC B1 ;  /* 0x0000000000017941 */ /* 0x000fea0003800000 */
.L_x_51:
[----:B---3--:R-:W-:Y:S01]  /*2840*/  @!P5 IMAD R13, R32, R72, R15 ;  /* 0x00000048200dd224 */ /* 0x008fe200078e020f */
[----:B------:R-:W-:Y:S04]  /*2850*/  BSSY B1, `(.L_x_53) ;  /* 0x0000006000017945 */ /* 0x000fe80003800000 */
[----:B------:R3:W-:Y:S01]  /*2860*/  @!P5 STG.E.U8 desc[UR36][R4.64+0x10], R13 ;  /* 0x0000100d0400d986 */ /* 0x0007e2000c101124 */
[----:B------:R-:W-:Y:S05]  /*2870*/  @P2 BRA `(.L_x_54) ;  /* 0x00000000000c2947 */ /* 0x000fea0003800000 */
[----:B------:R-:W5:Y:S02]  /*2880*/  LDG.E.U8 R74, desc[UR36][R8.64+0x11] ;  /* 0x00001124084a7981 */ /* 0x000f64000c1e1100 */
[----:B-----5:R-:W-:-:S05]  /*2890*/  PRMT R12, R74, 0x8880, RZ ;  /* 0x000088804a0c7816 */ /* 0x020fca00000000ff */
[----:B------:R-:W-:-:S07]  /*28a0*/  IMAD R15, R12, R73, RZ ;  /* 0x000000490c0f7224 */ /* 0x000fce00078e02ff */
.L_x_54:
[----:B------:R-:W-:Y:S05]  /*28b0*/  BSYNC B1 ;  /* 0x0000000000017941 */ /* 0x000fea0003800000 */
.L_x_53:
        /* <DEDUP_REMOVED lines=11> */
.L_x_56:
[----:B------:R-:W-:Y:S05]  /*2970*/  BSYNC B1 ;  /* 0x0000000000017941 */ /* 0x000fea0003800000 */
.L_x_55:
[----:B---3--:R-:W-:Y:S01]  /*2980*/  @!P4 IMAD R13, R34, R72, R15 ;  /* 0x00000048220dc224 */ /* 0x008fe200078e020f */
[----:B------:R-:W-:Y:S04]  /*2990*/  BSSY B1, `(.L_x_57) ;  /* 0x0000006000017945 */ /* 0x000fe80003800000 */
[----:B------:R3:W-:Y:S01]  /*29a0*/  @!P4 STG.E.U8 desc[UR36][R6.64+0x10], R13 ;  /* 0x0000100d0600c986 */ /* 0x0007e2000c101124 */
[----:B------:R-:W-:Y:S05]  /*29b0*/  @P3 BRA `(.L_x_58) ;  /* 0x00000000000c3947 */ /* 0x000fea0003800000 */
[----:B------:R-:W5:Y:S02]  /*29c0*/  LDG.E.U8 R74, desc[UR36][R10.64+0x11] ;  /* 0x000011240a4a7981 */ /* 0x000f64000c1e1100 */
[----:B-----5:R-:W-:-:S05]  /*29d0*/  PRMT R12, R74, 0x8880, RZ ;  /* 0x000088804a0c7816 */ /* 0x020fca00000000ff */
[----:B------:R-:W-:-:S07]  /*29e0*/  IMAD R15, R12, R73, RZ ;  /* 0x000000490c0f7224 */ /* 0x000fce00078e02ff */
.L_x_58:
[----:B------:R-:W-:Y:S05]  /*29f0*/  BSYNC B1 ;  /* 0x0000000000017941 */ /* 0x000fea0003800000 */
.L_x_57:
[----:B------:R-:W-:Y:S01]  /*2a00*/  @!P3 IMAD R35, R35, R72, R15 ;  /* 0x000000482323b224 */ /* 0x000fe200078e020f */
[----:B------:R-:W-:Y:S04]  /*2a10*/  BSSY B1, `(.L_x_59) ;  /* 0x0000006000017945 */ /* 0x000fe80003800000 */
[----:B------:R0:W-:Y:S01]  /*2a20*/  @!P3 STG.E.U8 desc[UR36][R6.64+0x11], R35 ;  /* 0x000011230600b986 */ /* 0x0001e2000c101124 */
[----:B------:R-:W-:Y:S05]  /*2a30*/  @P5 BRA `(.L_x_60) ;  /* 0x00000000000c5947 */ /* 0x000fea0003800000 */
[----:B------:R-:W5:Y:S02]  /*2a40*/  LDG.E.U8 R74, desc[UR36][R8.64+0x18] ;  /* 0x00001824084a7981 */ /* 0x000f64000c1e1100 */
[----:B-----5:R-:W-:-:S05]  /*2a50*/  PRMT R12, R74, 0x8880, RZ ;  /* 0x000088804a0c7816 */ /* 0x020fca00000000ff */
[----:B------:R-:W-:-:S07]  /*2a60*/  IMAD R15, R12, R73, RZ ;  /* 0x000000490c0f7224 */ /* 0x000fce00078e02ff */
.L_x_60:
[----:B------:R-:W-:Y:S05]  /*2a70*/  BSYNC B1 ;  /* 0x0000000000017941 */ /* 0x000fea0003800000 */
.L_x_59:
[----:B---3--:R-:W-:Y:S01]  /*2a80*/  @!P5 IMAD R13, R36, R72, R15 ;  /* 0x00000048240dd224 */ /* 0x008fe200078e020f */
[----:B------:R-:W-:Y:S04]  /*2a90*/  BSSY B1, `(.L_x_61) ;  /* 0x0000006000017945 */ /* 0x000fe80003800000 */
[----:B------:R3:W-:Y:S01]  /*2aa0*/  @!P5 STG.E.U8 desc[UR36][R4.64+0x18], R13 ;  /* 0x0000180d0400d986 */ /* 0x0007e2000c101124 */
[----:B------:R-:W-:Y:S05]  /*2ab0*/  @P2 BRA `(.L_x_62) ;  /* 0x00000000000c2947 */ /* 0x000fea0003800000 */
[----:B------:R-:W5:Y:S02]  /*2ac0*/  LDG.E.U8 R74, desc[UR36][R8.64+0x19] ;  /* 0x00001924084a7981 */ /* 0x000f64000c1e1100 */
[----:B-----5:R-:W-:-:S05]  /*2ad0*/  PRMT R12, R74, 0x8880, RZ ;  /* 0x000088804a0c7816 */ /* 0x020fca00000000ff */
[----:B------:R-:W-:-:S07]  /*2ae0*/  IMAD R15, R12, R73, RZ ;  /* 0x000000490c0f7224 */ /* 0x000fce00078e02ff */
.L_x_62:
[----:B------:R-:W-:Y:S05]  /*2af0*/  BSYNC B1 ;  /* 0x0000000000017941 */ /* 0x000fea0003800000 */
.L_x_61:
        /* <DEDUP_REMOVED lines=11> */
.L_x_64:
[----:B------:R-:W-:Y:S05]  /*2bb0*/  BSYNC B1 ;  /* 0x0000000000017941 */ /* 0x000fea0003800000 */
.L_x_63:
[----:B---3--:R-:W-:Y:S01]  /*2bc0*/  @!P4 IMAD R13, R38, R72, R15 ;  /* 0x00000048260dc224 */ /* 0x008fe200078e020f */
[----:B------:R-:W-:Y:S04]  /*2bd0*/  BSSY B1, `(.L_x_65) ;  /* 0x0000006000017945 */ /* 0x000fe80003800000 */
[----:B------:R3:W-:Y:S01]  /*2be0*/  @!P4 STG.E.U8 desc[UR36][R6.64+0x18], R13 ;  /* 0x0000180d0600c986 */ /* 0x0007e2000c101124 */
[----:B------:R-:W-:Y:S05]  /*2bf0*/  @P3 BRA `(.L_x_66) ;  /* 0x00000000000c3947 */ /* 0x000fea0003800000 */
[----:B------:R-:W5:Y:S02]  /*2c00*/  LDG.E.U8 R74, desc[UR36][R10.64+0x19] ;  /* 0x000019240a4a7981 */ /* 0x000f64000c1e1100 */
[----:B-----5:R-:W-:-:S05]  /*2c10*/  PRMT R12, R74, 0x8880, RZ ;  /* 0x000088804a0c7816 */ /* 0x020fca00000000ff */
[----:B------:R-:W-:-:S07]  /*2c20*/  IMAD R15, R12, R73, RZ ;  /* 0x000000490c0f7224 */ /* 0x000fce00078e02ff */
.L_x_66:
[----:B------:R-:W-:Y:S05]  /*2c30*/  BSYNC B1 ;  /* 0x0000000000017941 */ /* 0x000fea0003800000 */
.L_x_65:
[----:B------:R-:W-:Y:S01]  /*2c40*/  @!P3 IMAD R39, R39, R72, R15 ;  /* 0x000000482727b224 */ /* 0x000fe200078e020f */
[----:B------:R-:W-:Y:S04]  /*2c50*/  BSSY B1, `(.L_x_67) ;  /* 0x0000006000017945 */ /* 0x000fe80003800000 */
[----:B------:R0:W-:Y:S01]  /*2c60*/  @!P3 STG.E.U8 desc[UR36][R6.64+0x19], R39 ;  /* 0x000019270600b986 */ /* 0x0001e2000c101124 */
[----:B------:R-:W-:Y:S05]  /*2c70*/  @P5 BRA `(.L_x_68) ;  /* 0x00000000000c5947 */ /* 0x000fea0003800000 */
[----:B------:R-:W5:Y:S02]  /*2c80*/  LDG.E.U8 R74, desc[UR36][R8.64+0x20] ;  /* 0x00002024084a7981 */ /* 0x000f64000c1e1100 */
[----:B-----5:R-:W-:-:S05]  /*2c90*/  PRMT R12, R74, 0x8880, RZ ;  /* 0x000088804a0c7816 */ /* 0x020fca00000000ff */
[----:B------:R-:W-:-:S07]  /*2ca0*/  IMAD R15, R12, R73, RZ ;  /* 0x000000490c0f7224 */ /* 0x000fce00078e02ff */
.L_x_68:
[----:B------:R-:W-:Y:S05]  /*2cb0*/  BSYNC B1 ;  /* 0x0000000000017941 */ /* 0x000fea0003800000 */
.L_x_67:
[----:B---3--:R-:W-:Y:S01]  /*2cc0*/  @!P5 IMAD R13, R40, R72, R15 ;  /* 0x00000048280dd224 */ /* 0x008fe200078e020f */
[----:B------:R-:W-:Y:S04]  /*2cd0*/  BSSY B1, `(.L_x_69) ;  /* 0x0000006000017945 */ /* 0x000fe80003800000 */
[----:B------:R3:W-:Y:S01]  /*2ce0*/  @!P5 STG.E.U8 desc[UR36][R4.64+0x20], R13 ;  /* 0x0000200d0400d986 */ /* 0x0007e2000c101124 */
[----:B------:R-:W-:Y:S05]  /*2cf0*/  @P2 BRA `(.L_x_70) ;  /* 0x00000000000c2947 */ /* 0x000fea0003800000 */
[----:B------:R-:W5:Y:S02]  /*2d00*/  LDG.E.U8 R74, desc[UR36][R8.64+0x21] ;  /* 0x00002124084a7981 */ /* 0x000f64000c1e1100 */
[----:B-----5:R-:W-:-:S05]  /*2d10*/  PRMT R12, R74, 0x8880, RZ ;  /* 0x000088804a0c7816 */ /* 0x020fca00000000ff */
[----:B------:R-:W-:-:S07]  /*2d20*/  IMAD R15, R12, R73, RZ ;  /* 0x000000490c0f7224 */ /* 0x000fce00078e02ff */
.L_x_70:
[----:B------:R-:W-:Y:S05]  /*2d30*/  BSYNC B1 ;  /* 0x0000000000017941 */ /* 0x000fea0003800000 */
.L_x_69:
        /* <DEDUP_REMOVED lines=11> */
.L_x_72:
[----:B------:R-:W-:Y:S05]  /*2df0*/  BSYNC B1 ;  /* 0x0000000000017941 */ /* 0x000fea0003800000 */
.L_x_71:
[----:B---3--:R-:W-:Y:S01]  /*2e00*/  @!P4 IMAD R13, R42, R72, R15 ;  /* 0x000000482a0dc224 */ /* 0x008fe200078e020f */
[----:B------:R-:W-:Y:S04]  /*2e10*/  BSSY B1, `(.L_x_73) ;  /* 0x0000006000017945 */ /* 0x000fe80003800000 */
[----:B------:R3:W-:Y:S01]  /*2e20*/  @!P4 STG.E.U8 desc[UR36][R6.64+0x20], R13 ;  /* 0x0000200d0600c986 */ /* 0x0007e2000c101124 */
[----:B------:R-:W-:Y:S05]  /*2e30*/  @P3 BRA `(.L_x_74) ;  /* 0x00000000000c3947 */ /* 0x000fea0003800000 */
[----:B------:R-:W5:Y:S02]  /*2e40*/  LDG.E.U8 R74, desc[UR36][R10.64+0x21] ;  /* 0x000021240a4a7981 */ /* 0x000f64000c1e1100 */
[----:B-----5:R-:W-:-:S05]  /*2e50*/  PRMT R12, R74, 0x8880, RZ ;  /* 0x000088804a0c7816 */ /* 0x020fca00000000ff */
[----:B------:R-:W-:-:S07]  /*2e60*/  IMAD R15, R12, R73, RZ ;  /* 0x000000490c0f7224 */ /* 0x000fce00078e02ff */
.L_x_74:
[----:B------:R-:W-:Y:S05]  /*2e70*/  BSYNC B1 ;  /* 0x0000000000017941 */ /* 0x000fea0003800000 */
.L_x_73:
[----:B------:R-:W-:Y:S01]  /*2e80*/  @!P3 IMAD R43, R43, R72, R15 ;  /* 0x000000482b2bb224 */ /* 0x000fe200078e020f */
[----:B------:R-:W-:Y:S04]  /*2e90*/  BSSY B1, `(.L_x_75) ;  /* 0x0000006000017945 */ /* 0x000fe80003800000 */
[----:B------:R0:W-:Y:S01]  /*2ea0*/  @!P3 STG.E.U8 desc[UR36][R6.64+0x21], R43 ;  /* 0x0000212b0600b986 */ /* 0x0001e2000c101124 */
[----:B------:R-:W-:Y:S05]  /*2eb0*/  @P5 BRA `(.L_x_76) ;  /* 0x00000000000c5947 */ /* 0x000fea0003800000 */
[----:B------:R-:W5:Y:S02]  /*2ec0*/  LDG.E.U8 R74, desc[UR36][R8.64+0x28] ;  /* 0x00002824084a7981 */ /* 0x000f64000c1e1100 */
[----:B-----5:R-:W-:-:S05]  /*2ed0*/  PRMT R12, R74, 0x8880, RZ ;  /* 0x000088804a0c7816 */ /* 0x020fca00000000ff */
[----:B------:R-:W-:-:S07]  /*2ee0*/  IMAD R15, R12, R73, RZ ;  /* 0x000000490c0f7224 */ /* 0x000fce00078e02ff */
.L_x_76:
[----:B------:R-:W-:Y:S05]  /*2ef0*/  BSYNC B1 ;  /* 0x0000000000017941 */ /* 0x000fea0003800000 */
.L_x_75:
[----:B---3--:R-:W-:Y:S01]  /*2f00*/  @!P5 IMAD R13, R44, R72, R15 ;  /* 0x000000482c0dd224 */ /* 0x008fe200078e020f */
[----:B------:R-:W-:Y:S04]  /*2f10*/  BSSY B1, `(.L_x_77) ;  /* 0x0000006000017945 */ /* 0x000fe80003800000 */
[----:B------:R3:W-:Y:S01]  /*2f20*/  @!P5 STG.E.U8 desc[UR36][R4.64+0x28], R13 ;  /* 0x0000280d0400d986 */ /* 0x0007e2000c101124 */
[----:B------:R-:W-:Y:S05]  /*2f30*/  @P2 BRA `(.L_x_78) ;  /* 0x00000000000c2947 */ /* 0x000fea0003800000 */
[----:B------:R-:W5:Y:S02]  /*2f40*/  LDG.E.U8 R74, desc[UR36][R8.64+0x29] ;  /* 0x00002924084a7981 */ /* 0x000f64000c1e1100 */
[----:B-----5:R-:W-:-:S05]  /*2f50*/  PRMT R12, R74, 0x8880, RZ ;  /* 0x000088804a0c7816 */ /* 0x020fca00000000ff */
[----:B------:R-:W-:-:S07]  /*2f60*/  IMAD R15, R12, R73, RZ ;  /* 0x000000490c0f7224 */ /* 0x000fce00078e02ff */
.L_x_78:
[----:B------:R-:W-:Y:S05]  /*2f70*/  BSYNC B1 ;  /* 0x0000000000017941 */ /* 0x000fea0003800000 */
.L_x_77:
        /* <DEDUP_REMOVED lines=11> */
.L_x_80:
[----:B------:R-:W-:Y:S05]  /*3030*/  BSYNC B1 ;  /* 0x0000000000017941 */ /* 0x000fea0003800000 */
.L_x_79:
[----:B---3--:R-:W-:Y:S01]  /*3040*/  @!P4 IMAD R13, R46, R72, R15 ;  /* 0x000000482e0dc224 */ /* 0x008fe200078e020f */
[----:B------:R-:W-:Y:S04]  /*3050*/  BSSY B1, `(.L_x_81) ;  /* 0x0000006000017945 */ /* 0x000fe80003800000 */
[----:B------:R3:W-:Y:S01]  /*3060*/  @!P4 STG.E.U8 desc[UR36][R6.64+0x28], R13 ;  /* 0x0000280d0600c986 */ /* 0x0007e2000c101124 */
[----:B------:R-:W-:Y:S05]  /*3070*/  @P3 BRA `(.L_x_82) ;  /* 0x00000000000c3947 */ /* 0x000fea0003800000 */
[----:B------:R-:W5:Y:S02]  /*3080*/  LDG.E.U8 R74, desc[UR36][R10.64+0x29] ;  /* 0x000029240a4a7981 */ /* 0x000f64000c1e1100 */
[----:B-----5:R-:W-:-:S05]  /*3090*/  PRMT R12, R74, 0x8880, RZ ;  /* 0x000088804a0c7816 */ /* 0x020fca00000000ff */
[----:B------:R-:W-:-:S07]  /*30a0*/  IMAD R15, R12, R73, RZ ;  /* 0x000000490c0f7224 */ /* 0x000fce00078e02ff */
.L_x_82:
[----:B------:R-:W-:Y:S05]  /*30b0*/  BSYNC B1 ;  /* 0x0000000000017941 */ /* 0x000fea0003800000 */
.L_x_81:
[----:B------:R-:W-:Y:S01]  /*30c0*/  @!P3 IMAD R47, R47, R72, R15 ;  /* 0x000000482f2fb224 */ /* 0x000fe200078e020f */
[----:B------:R-:W-:Y:S04]  /*30d0*/  BSSY B1, `(.L_x_83) ;  /* 0x0000006000017945 */ /* 0x000fe80003800000 */
[----:B------:R0:W-:Y:S01]  /*30e0*/  @!P3 STG.E.U8 desc[UR36][R6.64+0x29], R47 ;  /* 0x0000292f0600b986 */ /* 0x0001e2000c101124 */
[----:B------:R-:W-:Y:S05]  /*30f0*/  @P5 BRA `(.L_x_84) ;  /* 0x00000000000c5947 */ /* 0x000fea0003800000 */
[----:B------:R-:W5:Y:S02]  /*3100*/  LDG.E.U8 R74, desc[UR36][R8.64+0x30] ;  /* 0x00003024084a7981 */ /* 0x000f64000c1e1100 */
[----:B-----5:R-:W-:-:S05]  /*3110*/  PRMT R12, R74, 0x8880, RZ ;  /* 0x000088804a0c7816 */ /* 0x020fca00000000ff */
[----:B------:R-:W-:-:S07]  /*3120*/  IMAD R15, R12, R73, RZ ;  /* 0x000000490c0f7224 */ /* 0x000fce00078e02ff */
.L_x_84:
[----:B------:R-:W-:Y:S05]  /*3130*/  BSYNC B1 ;  /* 0x0000000000017941 */ /* 0x000fea0003800000 */
.L_x_83:
[----:B---3--:R-:W-:Y:S01]  /*3140*/  @!P5 IMAD R13, R48, R72, R15 ;  /* 0x00000048300dd224 */ /* 0x008fe200078e020f */
[----:B------:R-:W-:Y:S04]  /*3150*/  BSSY B1, `(.L_x_85) ;  /* 0x0000006000017945 */ /* 0x000fe80003800000 */
[----:B------:R3:W-:Y:S01]  /*3160*/  @!P5 STG.E.U8 desc[UR36][R4.64+0x30], R13 ;  /* 0x0000300d0400d986 */ /* 0x0007e2000c101124 */
[----:B------:R-:W-:Y:S05]  /*3170*/  @P2 BRA `(.L_x_86) ;  /* 0x00000000000c2947 */ /* 0x000fea0003800000 */
[----:B------:R-:W5:Y:S02]  /*3180*/  LDG.E.U8 R74, desc[UR36][R8.64+0x31] ;  /* 0x00003124084a7981 */ /* 0x000f64000c1e1100 */
[----:B-----5:R-:W-:-:S05]  /*3190*/  PRMT R12, R74, 0x8880, RZ ;  /* 0x000088804a0c7816 */ /* 0x020fca00000000ff */
[----:B------:R-:W-:-:S07]  /*31a0*/  IMAD R15, R12, R73, RZ ;  /* 0x000000490c0f7224 */ /* 0x000fce00078e02ff */
.L_x_86:
[----:B------:R-:W-:Y:S05]  /*31b0*/  BSYNC B1 ;  /* 0x0000000000017941 */ /* 0x000fea0003800000 */
.L_x_85:
        /* <DEDUP_REMOVED lines=11> */
.L_x_88:
[----:B------:R-:W-:Y:S05]  /*3270*/  BSYNC B1 ;  /* 0x0000000000017941 */ /* 0x000fea0003800000 */
.L_x_87:
[----:B---3--:R-:W-:Y:S01]  /*3280*/  @!P4 IMAD R13, R50, R72, R15 ;  /* 0x00000048320dc224 */ /* 0x008fe200078e020f */
[----:B------:R-:W-:Y:S04]  /*3290*/  BSSY B1, `(.L_x_89) ;  /* 0x0000006000017945 */ /* 0x000fe80003800000 */
[----:B------:R3:W-:Y:S01]  /*32a0*/  @!P4 STG.E.U8 desc[UR36][R6.64+0x30], R13 ;  /* 0x0000300d0600c986 */ /* 0x0007e2000c101124 */
[----:B------:R-:W-:Y:S05]  /*32b0*/  @P3 BRA `(.L_x_90) ;  /* 0x00000000000c3947 */ /* 0x000fea0003800000 */
[----:B------:R-:W5:Y:S02]  /*32c0*/  LDG.E.U8 R74, desc[UR36][R10.64+0x31] ;  /* 0x000031240a4a7981 */ /* 0x000f64000c1e1100 */
[----:B-----5:R-:W-:-:S05]  /*32d0*/  PRMT R12, R74, 0x8880, RZ ;  /* 0x000088804a0c7816 */ /* 0x020fca00000000ff */
[----:B------:R-:W-:-:S07]  /*32e0*/  IMAD R15, R12, R73, RZ ;  /* 0x000000490c0f7224 */ /* 0x000fce00078e02ff */
.L_x_90:
[----:B------:R-:W-:Y:S05]  /*32f0*/  BSYNC B1 ;  /* 0x0000000000017941 */ /* 0x000fea0003800000 */
.L_x_89:
[----:B------:R-:W-:Y:S01]  /*3300*/  @!P3 IMAD R51, R51, R72, R15 ;  /* 0x000000483333b224 */ /* 0x000fe200078e020f */
[----:B------:R-:W-:Y:S04]  /*3310*/  BSSY B1, `(.L_x_91) ;  /* 0x0000006000017945 */ /* 0x000fe80003800000 */
[----:B------:R0:W-:Y:S01]  /*3320*/  @!P3 STG.E.U8 desc[UR36][R6.64+0x31], R51 ;  /* 0x000031330600b986 */ /* 0x0001e2000c101124 */
[----:B------:R-:W-:Y:S05]  /*3330*/  @P5 BRA `(.L_x_92) ;  /* 0x00000000000c5947 */ /* 0x000fea0003800000 */
[----:B------:R-:W5:Y:S02]  /*3340*/  LDG.E.U8 R74, desc[UR36][R8.64+0x38] ;  /* 0x00003824084a7981 */ /* 0x000f64000c1e1100 */
[----:B-----5:R-:W-:-:S05]  /*3350*/  PRMT R12, R74, 0x8880, RZ ;  /* 0x000088804a0c7816 */ /* 0x020fca00000000ff */
[----:B------:R-:W-:-:S07]  /*3360*/  IMAD R15, R12, R73, RZ ;  /* 0x000000490c0f7224 */ /* 0x000fce00078e02ff */
.L_x_92:
[----:B------:R-:W-:Y:S05]  /*3370*/  BSYNC B1 ;  /* 0x0000000000017941 */ /* 0x000fea0003800000 */
.L_x_91:
[----:B---3--:R-:W-:Y:S01]  /*3380*/  @!P5 IMAD R13, R52, R72, R15 ;  /* 0x00000048340dd224 */ /* 0x008fe200078e020f */
[----:B------:R-:W-:Y:S04]  /*3390*/  BSSY B1, `(.L_x_93) ;  /* 0x0000006000017945 */ /* 0x000fe80003800000 */
[----:B------:R3:W-:Y:S01]  /*33a0*/  @!P5 STG.E.U8 desc[UR36][R4.64+0x38], R13 ;  /* 0x0000380d0400d986 */ /* 0x0007e2000c101124 */
[----:B------:R-:W-:Y:S05]  /*33b0*/  @P2 BRA `(.L_x_94) ;  /* 0x00000000000c2947 */ /* 0x000fea0003800000 */
[----:B------:R-:W5:Y:S02]  /*33c0*/  LDG.E.U8 R74, desc[UR36][R8.64+0x39] ;  /* 0x00003924084a7981 */ /* 0x000f64000c1e1100 */
[----:B-----5:R-:W-:-:S05]  /*33d0*/  PRMT R12, R74, 0x8880, RZ ;  /* 0x000088804a0c7816 */ /* 0x020fca00000000ff */
[----:B------:R-:W-:-:S07]  /*33e0*/  IMAD R15, R12, R73, RZ ;  /* 0x000000490c0f7224 */ /* 0x000fce00078e02ff */
.L_x_94:
[----:B------:R-:W-:Y:S05]  /*33f0*/  BSYNC B1 ;  /* 0x0000000000017941 */ /* 0x000fea0003800000 */
.L_x_93:
        /* <DEDUP_REMOVED lines=11> */
.L_x_96:
[----:B------:R-:W-:Y:S05]  /*34b0*/  BSYNC B1 ;  /* 0x0000000000017941 */ /* 0x000fea0003800000 */
.L_x_95:
[----:B---3--:R-:W-:Y:S01]  /*34c0*/  @!P4 IMAD R13, R54, R72, R15 ;  /* 0x00000048360dc224 */ /* 0x008fe200078e020f */
[----:B------:R-:W-:Y:S04]  /*34d0*/  BSSY B1, `(.L_x_97) ;  /* 0x0000006000017945 */ /* 0x000fe80003800000 */
[----:B------:R3:W-:Y:S01]  /*34e0*/  @!P4 STG.E.U8 desc[UR36][R6.64+0x38], R13 ;  /* 0x0000380d0600c986 */ /* 0x0007e2000c101124 */
[----:B------:R-:W-:Y:S05]  /*34f0*/  @P3 BRA `(.L_x_98) ;  /* 0x00000000000c3947 */ /* 0x000fea0003800000 */
[----:B------:R-:W5:Y:S02]  /*3500*/  LDG.E.U8 R74, desc[UR36][R10.64+0x39] ;  /* 0x000039240a4a7981 */ /* 0x000f64000c1e1100 */
[----:B-----5:R-:W-:-:S05]  /*3510*/  PRMT R12, R74, 0x8880, RZ ;  /* 0x000088804a0c7816 */ /* 0x020fca00000000ff */
[----:B------:R-:W-:-:S07]  /*3520*/  IMAD R15, R12, R73, RZ ;  /* 0x000000490c0f7224 */ /* 0x000fce00078e02ff */
.L_x_98:
[----:B------:R-:W-:Y:S05]  /*3530*/  BSYNC B1 ;  /* 0x0000000000017941 */ /* 0x000fea0003800000 */
.L_x_97:
[----:B------:R-:W-:Y:S01]  /*3540*/  @!P3 IMAD R55, R55, R72, R15 ;  /* 0x000000483737b224 */ /* 0x000fe200078e020f */
[----:B------:R-:W-:Y:S04]  /*3550*/  BSSY B1, `(.L_x_99) ;  /* 0x0000006000017945 */ /* 0x000fe80003800000 */
[----:B------:R0:W-:Y:S01]  /*3560*/  @!P3 STG.E.U8 desc[UR36][R6.64+0x39], R55 ;  /* 0x000039370600b986 */ /* 0x0001e2000c101124 */
[----:B------:R-:W-:Y:S05]  /*3570*/  @P5 BRA `(.L_x_100) ;  /* 0x00000000000c5947 */ /* 0x000fea0003800000 */
[----:B------:R-:W5:Y:S02]  /*3580*/  LDG.E.U8 R74, desc[UR36][R8.64+0x40] ;  /* 0x00004024084a7981 */ /* 0x000f64000c1e1100 */
[----:B-----5:R-:W-:-:S05]  /*3590*/  PRMT R12, R74, 0x8880, RZ ;  /* 0x000088804a0c7816 */ /* 0x020fca00000000ff */
[----:B------:R-:W-:-:S07]  /*35a0*/  IMAD R15, R12, R73, RZ ;  /* 0x000000490c0f7224 */ /* 0x000fce00078e02ff */
.L_x_100:
[----:B------:R-:W-:Y:S05]  /*35b0*/  BSYNC B1 ;  /* 0x0000000000017941 */ /* 0x000fea0003800000 */
.L_x_99:
[----:B---3--:R-:W-:Y:S01]  /*35c0*/  @!P5 IMAD R13, R56, R72, R15 ;  /* 0x00000048380dd224 */ /* 0x008fe200078e020f */
[----:B------:R-:W-:Y:S04]  /*35d0*/  BSSY B1, `(.L_x_101) ;  /* 0x0000006000017945 */ /* 0x000fe80003800000 */
[----:B------:R3:W-:Y:S01]  /*35e0*/  @!P5 STG.E.U8 desc[UR36][R4.64+0x40], R13 ;  /* 0x0000400d0400d986 */ /* 0x0007e2000c101124 */
[----:B------:R-:W-:Y:S05]  /*35f0*/  @P2 BRA `(.L_x_102) ;  /* 0x00000000000c2947 */ /* 0x000fea0003800000 */
[----:B------:R-:W5:Y:S02]  /*3600*/  LDG.E.U8 R74, desc[UR36][R8.64+0x41] ;  /* 0x00004124084a7981 */ /* 0x000f64000c1e1100 */
[----:B-----5:R-:W-:-:S05]  /*3610*/  PRMT R12, R74, 0x8880, RZ ;  /* 0x000088804a0c7816 */ /* 0x020fca00000000ff */
[----:B------:R-:W-:-:S07]  /*3620*/  IMAD R15, R12, R73, RZ ;  /* 0x000000490c0f7224 */ /* 0x000fce00078e02ff */
.L_x_102:
[----:B------:R-:W-:Y:S05]  /*3630*/  BSYNC B1 ;  /* 0x0000000000017941 */ /* 0x000fea0003800000 */
.L_x_101:
        /* <DEDUP_REMOVED lines=11> */
.L_x_104:
[----:B------:R-:W-:Y:S05]  /*36f0*/  BSYNC B1 ;  /* 0x0000000000017941 */ /* 0x000fea0003800000 */
.L_x_103:
[----:B---3--:R-:W-:Y:S01]  /*3700*/  @!P4 IMAD R13, R58, R72, R15 ;  /* 0x000000483a0dc224 */ /* 0x008fe200078e020f */
[----:B------:R-:W-:Y:S04]  /*3710*/  BSSY B1, `(.L_x_105) ;  /* 0x0000006000017945 */ /* 0x000fe80003800000 */
[----:B------:R3:W-:Y:S01]  /*3720*/  @!P4 STG.E.U8 desc[UR36][R6.64+0x40], R13 ;  /* 0x0000400d0600c986 */ /* 0x0007e2000c101124 */
[----:B------:R-:W-:Y:S05]  /*3730*/  @P3 BRA `(.L_x_106) ;  /* 0x00000000000c3947 */ /* 0x000fea0003800000 */
[----:B------:R-:W5:Y:S02]  /*3740*/  LDG.E.U8 R74, desc[UR36][R10.64+0x41] ;  /* 0x000041240a4a7981 */ /* 0x000f64000c1e1100 */
[----:B-----5:R-:W-:-:S05]  /*3750*/  PRMT R12, R74, 0x8880, RZ ;  /* 0x000088804a0c7816 */ /* 0x020fca00000000ff */
[----:B------:R-:W-:-:S07]  /*3760*/  IMAD R15, R12, R73, RZ ;  /* 0x000000490c0f7224 */ /* 0x000fce00078e02ff */
.L_x_106:
[----:B------:R-:W-:Y:S05]  /*3770*/  BSYNC B1 ;  /* 0x0000000000017941 */ /* 0x000fea0003800000 */
.L_x_105:
[----:B------:R-:W-:Y:S01]  /*3780*/  @!P3 IMAD R59, R59, R72, R15 ;  /* 0x000000483b3bb224 */ /* 0x000fe200078e020f */
[----:B------:R-:W-:Y:S04]  /*3790*/  BSSY B1, `(.L_x_107) ;  /* 0x0000006000017945 */ /* 0x000fe80003800000 */
[----:B------:R0:W-:Y:S01]  /*37a0*/  @!P3 STG.E.U8 desc[UR36][R6.64+0x41], R59 ;  /* 0x0000413b0600b986 */ /* 0x0001e2000c101124 */
[----:B------:R-:W-:Y:S05]  /*37b0*/  @P5 BRA `(.L_x_108) ;  /* 0x00000000000c5947 */ /* 0x000fea0003800000 */
[----:B------:R-:W5:Y:S02]  /*37c0*/  LDG.E.U8 R74, desc[UR36][R8.64+0x48] ;  /* 0x00004824084a7981 */ /* 0x000f64000c1e1100 */
[----:B-----5:R-:W-:-:S05]  /*37d0*/  PRMT R12, R74, 0x8880, RZ ;  /* 0x000088804a0c7816 */ /* 0x020fca00000000ff */
[----:B------:R-:W-:-:S07]  /*37e0*/  IMAD R15, R12, R73, RZ ;  /* 0x000000490c0f7224 */ /* 0x000fce00078e02ff */
.L_x_108:
[----:B------:R-:W-:Y:S05]  /*37f0*/  BSYNC B1 ;  /* 0x0000000000017941 */ /* 0x000fea0003800000 */
.L_x_107:
[----:B---3--:R-:W-:Y:S01]  /*3800*/  @!P5 IMAD R13, R60, R72, R15 ;  /* 0x000000483c0dd224 */ /* 0x008fe200078e020f */
[----:B------:R-:W-:Y:S04]  /*3810*/  BSSY B1, `(.L_x_109) ;  /* 0x0000006000017945 */ /* 0x000fe80003800000 */
[----:B------:R3:W-:Y:S01]  /*3820*/  @!P5 STG.E.U8 desc[UR36][R4.64+0x48], R13 ;  /* 0x0000480d0400d986 */ /* 0x0007e2000c101124 */
[----:B------:R-:W-:Y:S05]  /*3830*/  @P2 BRA `(.L_x_110) ;  /* 0x00000000000c2947 */ /* 0x000fea0003800000 */
[----:B------:R-:W5:Y:S02]  /*3840*/  LDG.E.U8 R74, desc[UR36][R8.64+0x49] ;  /* 0x00004924084a7981 */ /* 0x000f64000c1e1100 */
[----:B-----5:R-:W-:-:S05]  /*3850*/  PRMT R12, R74, 0x8880, RZ ;  /* 0x000088804a0c7816 */ /* 0x020fca00000000ff */
[----:B------:R-:W-:-:S07]  /*3860*/  IMAD R15, R12, R73, RZ ;  /* 0x000000490c0f7224 */ /* 0x000fce00078e02ff */
.L_x_110:
[----:B------:R-:W-:Y:S05]  /*3870*/  BSYNC B1 ;  /* 0x0000000000017941 */ /* 0x000fea0003800000 */
.L_x_109:
        /* <DEDUP_REMOVED lines=11> */
.L_x_112:
[----:B------:R-:W-:Y:S05]  /*3930*/  BSYNC B1 ;  /* 0x0000000000017941 */ /* 0x000fea0003800000 */
.L_x_111:
[----:B---3--:R-:W-:Y:S01]  /*3940*/  @!P4 IMAD R13, R62, R72, R15 ;  /* 0x000000483e0dc224 */ /* 0x008fe200078e020f */
[----:B------:R-:W-:Y:S04]  /*3950*/  BSSY B1, `(.L_x_113) ;  /* 0x0000006000017945 */ /* 0x000fe80003800000 */
[----:B------:R3:W-:Y:S01]  /*3960*/  @!P4 STG.E.U8 desc[UR36][R6.64+0x48], R13 ;  /* 0x0000480d0600c986 */ /* 0x0007e2000c101124 */
[----:B------:R-:W-:Y:S05]  /*3970*/  @P3 BRA `(.L_x_114) ;  /* 0x00000000000c3947 */ /* 0x000fea0003800000 */
[----:B------:R-:W5:Y:S02]  /*3980*/  LDG.E.U8 R74, desc[UR36][R10.64+0x49] ;  /* 0x000049240a4a7981 */ /* 0x000f64000c1e1100 */
[----:B-----5:R-:W-:-:S05]  /*3990*/  PRMT R12, R74, 0x8880, RZ ;  /* 0x000088804a0c7816 */ /* 0x020fca00000000ff */
[----:B------:R-:W-:-:S07]  /*39a0*/  IMAD R15, R12, R73, RZ ;  /* 0x000000490c0f7224 */ /* 0x000fce00078e02ff */
.L_x_114:
[----:B------:R-:W-:Y:S05]  /*39b0*/  BSYNC B1 ;  /* 0x0000000000017941 */ /* 0x000fea0003800000 */
.L_x_113:
[----:B------:R-:W-:Y:S01]  /*39c0*/  @!P3 IMAD R63, R63, R72, R15 ;  /* 0x000000483f3fb224 */ /* 0x000fe200078e020f */
[----:B------:R-:W-:Y:S04]  /*39d0*/  BSSY B1, `(.L_x_115) ;  /* 0x0000006000017945 */ /* 0x000fe80003800000 */
[----:B------:R0:W-:Y:S01]  /*39e0*/  @!P3 STG.E.U8 desc[UR36][R6.64+0x49], R63 ;  /* 0x0000493f0600b986 */ /* 0x0001e2000c101124 */
[----:B------:R-:W-:Y:S05]  /*39f0*/  @P5 BRA `(.L_x_116) ;  /* 0x00000000000c5947 */ /* 0x000fea0003800000 */
[----:B------:R-:W5:Y:S02]  /*3a00*/  LDG.E.U8 R74, desc[UR36][R8.64+0x50] ;  /* 0x00005024084a7981 */ /* 0x000f64000c1e1100 */
[----:B-----5:R-:W-:-:S05]  /*3a10*/  PRMT R12, R74, 0x8880, RZ ;  /* 0x000088804a0c7816 */ /* 0x020fca00000000ff */
[----:B------:R-:W-:-:S07]  /*3a20*/  IMAD R15, R12, R73, RZ ;  /* 0x000000490c0f7224 */ /* 0x000fce00078e02ff */
.L_x_116:
[----:B------:R-:W-:Y:S05]  /*3a30*/  BSYNC B1 ;  /* 0x0000000000017941 */ /* 0x000fea0003800000 */
.L_x_115:
[----:B---3--:R-:W-:Y:S01]  /*3a40*/  @!P5 IMAD R13, R64, R72, R15 ;  /* 0x00000048400dd224 */ /* 0x008fe200078e020f */
[----:B------:R-:W-:Y:S04]  /*3a50*/  BSSY B1, `(.L_x_117) ;  /* 0x0000006000017945 */ /* 0x000fe80003800000 */
[----:B------:R3:W-:Y:S01]  /*3a60*/  @!P5 STG.E.U8 desc[UR36][R4.64+0x50], R13 ;  /* 0x0000500d0400d986 */ /* 0x0007e2000c101124 */
[----:B------:R-:W-:Y:S05]  /*3a70*/  @P2 BRA `(.L_x_118) ;  /* 0x00000000000c2947 */ /* 0x000fea0003800000 */
[----:B------:R-:W5:Y:S02]  /*3a80*/  LDG.E.U8 R74, desc[UR36][R8.64+0x51] ;  /* 0x00005124084a7981 */ /* 0x000f64000c1e1100 */
[----:B-----5:R-:W-:-:S05]  /*3a90*/  PRMT R12, R74, 0x8880, RZ ;  /* 0x000088804a0c7816 */ /* 0x020fca00000000ff */
[----:B------:R-:W-:-:S07]  /*3aa0*/  IMAD R15, R12, R73, RZ ;  /* 0x000000490c0f7224 */ /* 0x000fce00078e02ff */
.L_x_118:
[----:B------:R-:W-:Y:S05]  /*3ab0*/  BSYNC B1 ;  /* 0x0000000000017941 */ /* 0x000fea0003800000 */
.L_x_117:
[----:B------:R-:W-:Y:S01]  /*3ac0*/  ISETP.LT.OR P4, PT, R3, 0x51, !P0 ;  /* 0x000000510300780c */ /* 0x000fe20004781670 */
[----:B------:R-:W-:Y:S01]  /*3ad0*/  @!P2 IMAD R65, R65, R72, R15 ;  /* 0x000000484141a224 */ /* 0x000fe200078e020f */
[----:B------:R-:W-:Y:S01]  /*3ae0*/  BSSY B1, `(.L_x_119) ;  /* 0x000000a000017945 */ /* 0x000fe20003800000 */
[C---:B------:R-:W-:Y:S02]  /*3af0*/  ISETP.LT.OR P3, PT, R3.reuse, 0x52, !P0 ;  /* 0x000000520300780c */ /* 0x040fe40004761670 */
[C---:B------:R-:W-:Y:S01]  /*3b00*/  ISETP.LT.OR P5, PT, R3.reuse, 0x59, !P0 ;  /* 0x000000590300780c */ /* 0x040fe200047a1670 */
[----:B------:R0:W-:Y:S01]  /*3b10*/  @!P2 STG.E.U8 desc[UR36][R4.64+0x51], R65 ;  /* 0x000051410400a986 */ /* 0x0001e2000c101124 */
[C---:B------:R-:W-:Y:S02]  /*3b20*/  ISETP.LT.OR P2, PT, R3.reuse, 0x59, !P1 ;  /* 0x000000590300780c */ /* 0x040fe40004f41670 */
[----:B------:R-:W-:-:S04]  /*3b30*/  ISETP.LT.OR P1, PT, R3, 0x5a, !P1 ;  /* 0x0000005a0300780c */ /* 0x000fc80004f21670 */
[----:B------:R-:W-:Y:S09]  /*3b40*/  @P4 BRA `(.L_x_120) ;  /* 0x00000000000c4947 */ /* 0x000ff20003800000 */
[----:B------:R-:W5:Y:S02]  /*3b50*/  LDG.E.U8 R74, desc[UR36][R10.64+0x50] ;  /* 0x000050240a4a7981 */ /* 0x000f64000c1e1100 */
[----:B-----5:R-:W-:-:S05]  /*3b60*/  PRMT R12, R74, 0x8880, RZ ;  /* 0x000088804a0c7816 */ /* 0x020fca00000000ff */
[----:B------:R-:W-:-:S07]  /*3b70*/  IMAD R15, R12, R73, RZ ;  /* 0x000000490c0f7224 */ /* 0x000fce00078e02ff */
.L_x_120:
[----:B------:R-:W-:Y:S05]  /*3b80*/  BSYNC B1 ;  /* 0x0000000000017941 */ /* 0x000fea0003800000 */
.L_x_119:
[----:B---3--:R-:W-:Y:S01]  /*3b90*/  @!P4 IMAD R13, R66, R72, R15 ;  /* 0x00000048420dc224 */ /* 0x008fe200078e020f */
[----:B------:R-:W-:Y:S04]  /*3ba0*/  BSSY B1, `(.L_x_121) ;  /* 0x0000006000017945 */ /* 0x000fe80003800000 */
[----:B------:R3:W-:Y:S01]  /*3bb0*/  @!P4 STG.E.U8 desc[UR36][R6.64+0x50], R13 ;  /* 0x0000500d0600c986 */ /* 0x0007e2000c101124 */
[----:B------:R-:W-:Y:S05]  /*3bc0*/  @P3 BRA `(.L_x_122) ;  /* 0x00000000000c3947 */ /* 0x000fea0003800000 */
[----:B------:R-:W5:Y:S02]  /*3bd0*/  LDG.E.U8 R74, desc[UR36][R10.64+0x51] ;  /* 0x000051240a4a7981 */ /* 0x000f64000c1e1100 */
[----:B-----5:R-:W-:-:S05]  /*3be0*/  PRMT R12, R74, 0x8880, RZ ;  /* 0x000088804a0c7816 */ /* 0x020fca00000000ff */
[----:B------:R-:W-:-:S07]  /*3bf0*/  IMAD R15, R12, R73, RZ ;  /* 0x000000490c0f7224 */ /* 0x000fce00078e02ff */
.L_x_122:
[----:B------:R-:W-:Y:S05]  /*3c00*/  BSYNC B1 ;  /* 0x0000000000017941 */ /* 0x000fea0003800000 */
.L_x_121:
[----:B------:R-:W-:Y:S01]  /*3c10*/  @!P3 IMAD R67, R67, R72, R15 ;  /* 0x000000484343b224 */ /* 0x000fe200078e020f */
[----:B------:R-:W-:Y:S04]  /*3c20*/  BSSY B1, `(.L_x_123) ;  /* 0x0000006000017945 */ /* 0x000fe80003800000 */
[----:B------:R0:W-:Y:S01]  /*3c30*/  @!P3 STG.E.U8 desc[UR36][R6.64+0x51], R67 ;  /* 0x000051430600b986 */ /* 0x0001e2000c101124 */
[----:B------:R-:W-:Y:S05]  /*3c40*/  @P2 BRA `(.L_x_124) ;  /* 0x00000000000c2947 */ /* 0x000fea0003800000 */
[----:B------:R-:W5:Y:S02]  /*3c50*/  LDG.E.U8 R74, desc[UR36][R8.64+0x58] ;  /* 0x00005824084a7981 */ /* 0x000f64000c1e1100 */
[----:B-----5:R-:W-:-:S05]  /*3c60*/  PRMT R12, R74, 0x8880, RZ ;  /* 0x000088804a0c7816 */ /* 0x020fca00000000ff */
[----:B------:R-:W-:-:S07]  /*3c70*/  IMAD R15, R12, R73, RZ ;  /* 0x000000490c0f7224 */ /* 0x000fce00078e02ff */
.L_x_124:
[----:B------:R-:W-:Y:S05]  /*3c80*/  BSYNC B1 ;  /* 0x0000000000017941 */ /* 0x000fea0003800000 */
.L_x_123:
[----:B---3--:R-:W-:Y:S01]  /*3c90*/  @!P2 IMAD R13, R68, R72, R15 ;  /* 0x00000048440da224 */ /* 0x008fe200078e020f */
[----:B------:R-:W-:Y:S04]  /*3ca0*/  BSSY B1, `(.L_x_125) ;  /* 0x0000006000017945 */ /* 0x000fe80003800000 */
[----:B------:R3:W-:Y:S01]  /*3cb0*/  @!P2 STG.E.U8 desc[UR36][R4.64+0x58], R13 ;  /* 0x0000580d0400a986 */ /* 0x0007e2000c101124 */
[----:B------:R-:W-:Y:S05]  /*3cc0*/  @P1 BRA `(.L_x_126) ;  /* 0x00000000000c1947 */ /* 0x000fea0003800000 */
[----:B------:R-:W5:Y:S02]  /*3cd0*/  LDG.E.U8 R74, desc[UR36][R8.64+0x59] ;  /* 0x00005924084a7981 */ /* 0x000f64000c1e1100 */
[----:B-----5:R-:W-:-:S05]  /*3ce0*/  PRMT R12, R74, 0x8880, RZ ;  /* 0x000088804a0c7816 */ /* 0x020fca00000000ff */
[----:B------:R-:W-:-:S07]  /*3cf0*/  IMAD R15, R12, R73, RZ ;  /* 0x000000490c0f7224 */ /* 0x000fce00078e02ff */
.L_x_126:
[----:B------:R-:W-:Y:S05]  /*3d00*/  BSYNC B1 ;  /* 0x0000000000017941 */ /* 0x000fea0003800000 */
.L_x_125:
[----:B------:R-:W-:Y:S01]  /*3d10*/  @!P1 IMAD R69, R69, R72, R15 ;  /* 0x0000004845459224 */ /* 0x000fe200078e020f */
[----:B------:R-:W-:Y:S04]  /*3d20*/  BSSY B1, `(.L_x_127) ;  /* 0x0000006000017945 */ /* 0x000fe80003800000 */
[----:B------:R0:W-:Y:S01]  /*3d30*/  @!P1 STG.E.U8 desc[UR36][R4.64+0x59], R69 ;  /* 0x0000594504009986 */ /* 0x0001e2000c101124 */
[----:B------:R-:W-:Y:S05]  /*3d40*/  @P5 BRA `(.L_x_128) ;  /* 0x00000000000c5947 */ /* 0x000fea0003800000 */
[----:B------:R-:W0:Y:S02]  /*3d50*/  LDG.E.U8 R74, desc[UR36][R10.64+0x58] ;  /* 0x000058240a4a7981 */ /* 0x000e24000c1e1100 */
[----:B0123--:R-:W-:-:S05]  /*3d60*/  PRMT R4, R74, 0x8880, RZ ;  /* 0x000088804a047816 */ /* 0x00ffca00000000ff */
[----:B------:R-:W-:-:S07]  /*3d70*/  IMAD R15, R4, R73, RZ ;  /* 0x00000049040f7224 */ /* 0x000fce00078e02ff */
.L_x_128:
[----:B------:R-:W-:Y:S05]  /*3d80*/  BSYNC B1 ;  /* 0x0000000000017941 */ /* 0x000fea0003800000 */
.L_x_127:
[----:B0123--:R-:W-:Y:S01]  /*3d90*/  @!P5 IMAD R5, R70, R72, R15 ;  /* 0x000000484605d224 */ /* 0x00ffe200078e020f */
[----:B------:R-:W-:Y:S01]  /*3da0*/  ISETP.LT.OR P0, PT, R3, 0x5a, !P0 ;  /* 0x0000005a0300780c */ /* 0x000fe20004701670 */
[----:B------:R-:W-:Y:S03]  /*3db0*/  BSSY B1, `(.L_x_129) ;  /* 0x0000006000017945 */ /* 0x000fe60003800000 */
[----:B------:R0:W-:Y:S09]  /*3dc0*/  @!P5 STG.E.U8 desc[UR36][R6.64+0x58], R5 ;  /* 0x000058050600d986 */ /* 0x0001f2000c101124 */
[----:B------:R-:W-:Y:S05]  /*3dd0*/  @P0 BRA `(.L_x_130) ;  /* 0x00000000000c0947 */ /* 0x000fea0003800000 */
[----:B------:R-:W2:Y:S02]  /*3de0*/  LDG.E.U8 R74, desc[UR36][R10.64+0x59] ;  /* 0x000059240a4a7981 */ /* 0x000ea4000c1e1100 */
[----:B--2---:R-:W-:-:S05]  /*3df0*/  PRMT R4, R74, 0x8880, RZ ;  /* 0x000088804a047816 */ /* 0x004fca00000000ff */
[----:B------:R-:W-:-:S07]  /*3e00*/  IMAD R15, R4, R73, RZ ;  /* 0x00000049040f7224 */ /* 0x000fce00078e02ff */
.L_x_130:
[----:B------:R-:W-:Y:S05]  /*3e10*/  BSYNC B1 ;  /* 0x0000000000017941 */ /* 0x000fea0003800000 */
.L_x_129:
[----:B------:R-:W-:Y:S01]  /*3e20*/  IMAD R15, R71, R72, R15 ;  /* 0x00000048470f7224 */ /* 0x000fe200078e020f */
[----:B------:R-:W-:Y:S06]  /*3e30*/  @P0 BRA `(.L_x_131) ;  /* 0x0000000800500947 */ /* 0x000fec0003800000 */
[----:B------:R1:W-:Y:S01]  /*3e40*/  STG.E.U8 desc[UR36][R6.64+0x59], R15 ;  /* 0x0000590f06007986 */ /* 0x0003e2000c101124 */
[----:B------:R-:W-:Y:S05]  /*3e50*/  BRA `(.L_x_131) ;  /* 0x0000000800487947 */ /* 0x000fea0003800000 */
.L_x_34:
[C---:B------:R-:W-:Y:S02]  /*3e60*/  ISETP.GE.AND P1, PT, R80.reuse, 0x1, PT ;  /* 0x000000015000780c */ /* 0x040fe40003f26270 */
[----:B------:R-:W-:Y:S02]  /*3e70*/  ISETP.GE.AND P0, PT, R80, 0x9, PT ;  /* 0x000000095000780c */ /* 0x000fe40003f06270 */
[C---:B------:R-:W-:Y:S02]  /*3e80*/  ISETP.LT.OR P4, PT, R3.reuse, 0x1, !P1 ;  /* 0x000000010300780c */ /* 0x040fe40004f81670 */
[C---:B------:R-:W-:Y:S02]  /*3e90*/  ISETP.LT.OR P3, PT, R3.reuse, 0x2, !P1 ;  /* 0x000000020300780c */ /* 0x040fe40004f61670 */
[C---:B------:R-:W-:Y:S02]  /*3ea0*/  ISETP.LT.OR P2, PT, R3.reuse, 0x1, !P0 ;  /* 0x000000010300780c */ /* 0x040fe40004741670 */
[----:B------:R-:W-:-:S07]  /*3eb0*/  ISETP.LT.OR P5, PT, R3, 0x2, !P0 ;  /* 0x000000020300780c */ /* 0x000fce00047a1670 */
[-C--:B------:R-:W-:Y:S02]  /*3ec0*/  @!P4 IMAD R9, R24, R72.reuse, RZ ;  /* 0x000000481809c224 */ /* 0x080fe400078e02ff */
[-C--:B------:R-:W-:Y:S02]  /*3ed0*/  @!P3 IMAD R25, R25, R72.reuse, RZ ;  /* 0x000000481919b224 */ /* 0x080fe400078e02ff */
[-C--:B------:R-:W-:Y:S01]  /*3ee0*/  @!P2 IMAD R11, R26, R72.reuse, RZ ;  /* 0x000000481a0ba224 */ /* 0x080fe200078e02ff */
[----:B------:R0:W-:Y:S01]  /*3ef0*/  @!P4 STG.E.U8 desc[UR36][R4.64], R9 ;  /* 0x000000090400c986 */ /* 0x0001e2000c101124 */
[----:B------:R-:W-:Y:S01]  /*3f00*/  ISETP.LT.OR P4, PT, R3, 0x9, !P1 ;  /* 0x000000090300780c */ /* 0x000fe20004f81670 */
[----:B------:R-:W-:Y:S02]  /*3f10*/  @!P5 IMAD R27, R27, R72, RZ ;  /* 0x000000481b1bd224 */ /* 0x000fe400078e02ff */
[----:B------:R-:W-:Y:S01]  /*3f20*/  @!P3 STG.E.U8 desc[UR36][R4.64+0x1], R25 ;  /* 0x000001190400b986 */ /* 0x000fe2000c101124 */
[----:B------:R-:W-:-:S03]  /*3f30*/  ISETP.LT.OR P3, PT, R3, 0xa, !P1 ;  /* 0x0000000a0300780c */ /* 0x000fc60004f61670 */
[----:B------:R1:W-:Y:S01]  /*3f40*/  @!P2 STG.E.U8 desc[UR36][R6.64], R11 ;  /* 0x0000000b0600a986 */ /* 0x0003e2000c101124 */
[----:B------:R-:W-:-:S03]  /*3f50*/  ISETP.LT.OR P2, PT, R3, 0x9, !P0 ;  /* 0x000000090300780c */ /* 0x000fc60004741670 */
[----:B------:R-:W-:Y:S01]  /*3f60*/  @!P5 STG.E.U8 desc[UR36][R6.64+0x1], R27 ;  /* 0x0000011b0600d986 */ /* 0x000fe2000c101124 */
[----:B------:R-:W-:Y:S01]  /*3f70*/  ISETP.LT.OR P5, PT, R3, 0xa, !P0 ;  /* 0x0000000a0300780c */ /* 0x000fe200047a1670 */
[----:B------:R-:W-:-:S04]  /*3f80*/  @!P4 IMAD R13, R28, R72, RZ ;  /* 0x000000481c0dc224 */ /* 0x000fc800078e02ff */
[-C--:B------:R-:W-:Y:S01]  /*3f90*/  @!P3 IMAD R29, R29, R72.reuse, RZ ;  /* 0x000000481d1db224 */ /* 0x080fe200078e02ff */
[----:B------:R-:W-:Y:S01]  /*3fa0*/  @!P4 STG.E.U8 desc[UR36][R4.64+0x8], R13 ;  /* 0x0000080d0400c986 */ /* 0x000fe2000c101124 */
[C---:B------:R-:W-:Y:S02]  /*3fb0*/  ISETP.LT.OR P4, PT, R3.reuse, 0x11, !P1 ;  /* 0x000000110300780c */ /* 0x040fe40004f81670 */
[-C--:B0-----:R-:W-:Y:S01]  /*3fc0*/  @!P2 IMAD R9, R30, R72.reuse, RZ ;  /* 0x000000481e09a224 */ /* 0x081fe200078e02ff */
[----:B------:R-:W-:Y:S01]  /*3fd0*/  @!P3 STG.E.U8 desc[UR36][R4.64+0x9], R29 ;  /* 0x0000091d0400b986 */ /* 0x000fe2000c101124 */
[----:B------:R-:W-:Y:S02]  /*3fe0*/  ISETP.LT.OR P3, PT, R3, 0x12, !P1 ;  /* 0x000000120300780c */ /* 0x000fe40004f61670 */
[----:B------:R-:W-:Y:S01]  /*3ff0*/  @!P5 IMAD R31, R31, R72, RZ ;  /* 0x000000481f1fd224 */ /* 0x000fe200078e02ff */
[----:B------:R0:W-:Y:S01]  /*4000*/  @!P2 STG.E.U8 desc[UR36][R6.64+0x8], R9 ;  /* 0x000008090600a986 */ /* 0x0001e2000c101124 */
[----:B------:R-:W-:-:S03]  /*4010*/  ISETP.LT.OR P2, PT, R3, 0x11, !P0 ;  /* 0x000000110300780c */ /* 0x000fc60004741670 */
[----:B------:R-:W-:Y:S01]  /*4020*/  @!P5 STG.E.U8 desc[UR36][R6.64+0x9], R31 ;  /* 0x0000091f0600d986 */ /* 0x000fe2000c101124 */
[----:B------:R-:W-:Y:S01]  /*4030*/  ISETP.LT.OR P5, PT, R3, 0x12, !P0 ;  /* 0x000000120300780c */ /* 0x000fe200047a1670 */
[----:B-1----:R-:W-:-:S04]  /*4040*/  @!P4 IMAD R11, R32, R72, RZ ;  /* 0x00000048200bc224 */ /* 0x002fc800078e02ff */
        /* <DEDUP_REMOVED lines=61> */
[----:B------:R1:W-:Y:S01]  /*4420*/  @!P4 STG.E.U8 desc[UR36][R4.64+0x38], R13 ;  /* 0x0000380d0400c986 */ /* 0x0003e2000c101124 */
        /* <DEDUP_REMOVED lines=13> */
[-C--:B-1----:R-:W-:Y:S01]  /*4500*/  @!P2 IMAD R13, R58, R72.reuse, RZ ;  /* 0x000000483a0da224 */ /* 0x082fe200078e02ff */
[----:B------:R-:W-:Y:S01]  /*4510*/  @!P3 STG.E.U8 desc[UR36][R4.64+0x41], R57 ;  /* 0x000041390400b986 */ /* 0x000fe2000c101124 */
[----:B------:R-:W-:Y:S02]  /*4520*/  ISETP.LT.OR P3, PT, R3, 0x4a, !P1 ;  /* 0x0000004a0300780c */ /* 0x000fe40004f61670 */
[----:B------:R-:W-:Y:S01]  /*4530*/  @!P5 IMAD R59, R59, R72, RZ ;  /* 0x000000483b3bd224 */ /* 0x000fe200078e02ff */
[----:B------:R1:W-:Y:S01]  /*4540*/  @!P2 STG.E.U8 desc[UR36][R6.64+0x40], R13 ;  /* 0x0000400d0600a986 */ /* 0x0003e2000c101124 */
[----:B------:R-:W-:-:S03]  /*4550*/  ISETP.LT.OR P2, PT, R3, 0x49, !P0 ;  /* 0x000000490300780c */ /* 0x000fc60004741670 */
[----:B------:R-:W-:Y:S01]  /*4560*/  @!P5 STG.E.U8 desc[UR36][R6.64+0x41], R59 ;  /* 0x0000413b0600d986 */ /* 0x000fe2000c101124 */
[----:B------:R-:W-:Y:S01]  /*4570*/  ISETP.LT.OR P5, PT, R3, 0x4a, !P0 ;  /* 0x0000004a0300780c */ /* 0x000fe200047a1670 */
[----:B0-----:R-:W-:-:S04]  /*4580*/  @!P4 IMAD R9, R60, R72, RZ ;  /* 0x000000483c09c224 */ /* 0x001fc800078e02ff */
[-C--:B------:R-:W-:Y:S01]  /*4590*/  @!P3 IMAD R61, R61, R72.reuse, RZ ;  /* 0x000000483d3db224 */ /* 0x080fe200078e02ff */
[----:B------:R-:W-:Y:S01]  /*45a0*/  @!P4 STG.E.U8 desc[UR36][R4.64+0x48], R9 ;  /* 0x000048090400c986 */ /* 0x000fe2000c101124 */
[C---:B------:R-:W-:Y:S02]  /*45b0*/  ISETP.LT.OR P4, PT, R3.reuse, 0x52, !P1 ;  /* 0x000000520300780c */ /* 0x040fe40004f81670 */
[-C--:B--2---:R-:W-:Y:S01]  /*45c0*/  @!P2 IMAD R11, R62, R72.reuse, RZ ;  /* 0x000000483e0ba224 */ /* 0x084fe200078e02ff */
[----:B------:R-:W-:Y:S01]  /*45d0*/  @!P3 STG.E.U8 desc[UR36][R4.64+0x49], R61 ;  /* 0x0000493d0400b986 */ /* 0x000fe2000c101124 */
[----:B------:R-:W-:Y:S02]  /*45e0*/  ISETP.LT.OR P3, PT, R3, 0x51, !P1 ;  /* 0x000000510300780c */ /* 0x000fe40004f61670 */
[----:B------:R-:W-:Y:S01]  /*45f0*/  @!P5 IMAD R63, R63, R72, RZ ;  /* 0x000000483f3fd224 */ /* 0x000fe200078e02ff */
[----:B------:R0:W-:Y:S01]  /*4600*/  @!P2 STG.E.U8 desc[UR36][R6.64+0x48], R11 ;  /* 0x0000480b0600a986 */ /* 0x0001e2000c101124 */
[----:B------:R-:W-:-:S03]  /*4610*/  ISETP.LT.OR P2, PT, R3, 0x51, !P0 ;  /* 0x000000510300780c */ /* 0x000fc60004741670 */
[----:B------:R2:W-:Y:S01]  /*4620*/  @!P5 STG.E.U8 desc[UR36][R6.64+0x49], R63 ;  /* 0x0000493f0600d986 */ /* 0x0005e2000c101124 */
[----:B------:R-:W-:Y:S01]  /*4630*/  ISETP.LT.OR P5, PT, R3, 0x59, !P0 ;  /* 0x000000590300780c */ /* 0x000fe200047a1670 */
[----:B------:R-:W-:-:S04]  /*4640*/  @!P4 IMAD R65, R65, R72, RZ ;  /* 0x000000484141c224 */ /* 0x000fc800078e02ff */
[-C--:B-1----:R-:W-:Y:S01]  /*4650*/  @!P3 IMAD R13, R64, R72.reuse, RZ ;  /* 0x00000048400db224 */ /* 0x082fe200078e02ff */
[----:B------:R2:W-:Y:S01]  /*4660*/  @!P4 STG.E.U8 desc[UR36][R4.64+0x51], R65 ;  /* 0x000051410400c986 */ /* 0x0005e2000c101124 */
[C---:B------:R-:W-:Y:S02]  /*4670*/  ISETP.LT.OR P4, PT, R3.reuse, 0x52, !P0 ;  /* 0x000000520300780c */ /* 0x040fe40004781670 */
[C---:B------:R-:W-:Y:S01]  /*4680*/  ISETP.LT.OR P0, PT, R3.reuse, 0x5a, !P0 ;  /* 0x0000005a0300780c */ /* 0x040fe20004701670 */
[----:B------:R2:W-:Y:S01]  /*4690*/  @!P3 STG.E.U8 desc[UR36][R4.64+0x50], R13 ;  /* 0x0000500d0400b986 */ /* 0x0005e2000c101124 */
[C---:B------:R-:W-:Y:S02]  /*46a0*/  ISETP.LT.OR P3, PT, R3.reuse, 0x59, !P1 ;  /* 0x000000590300780c */ /* 0x040fe40004f61670 */
[----:B------:R-:W-:Y:S01]  /*46b0*/  ISETP.LT.OR P1, PT, R3, 0x5a, !P1 ;  /* 0x0000005a0300780c */ /* 0x000fe20004f21670 */
[-C--:B------:R-:W-:Y:S02]  /*46c0*/  @!P2 IMAD R3, R66, R72.reuse, RZ ;  /* 0x000000484203a224 */ /* 0x080fe400078e02ff */
[----:B0-----:R-:W-:-:S03]  /*46d0*/  @!P5 IMAD R11, R70, R72, RZ ;  /* 0x00000048460bd224 */ /* 0x001fc600078e02ff */
[----:B------:R2:W-:Y:S01]  /*46e0*/  @!P2 STG.E.U8 desc[UR36][R6.64+0x50], R3 ;  /* 0x000050030600a986 */ /* 0x0005e2000c101124 */
[-C--:B------:R-:W-:Y:S02]  /*46f0*/  @!P4 IMAD R67, R67, R72.reuse, RZ ;  /* 0x000000484343c224 */ /* 0x080fe400078e02ff */
[-C--:B------:R-:W-:Y:S02]  /*4700*/  @!P0 IMAD R71, R71, R72.reuse, RZ ;  /* 0x0000004847478224 */ /* 0x080fe400078e02ff */
[-C--:B------:R-:W-:Y:S01]  /*4710*/  @!P3 IMAD R9, R68, R72.reuse, RZ ;  /* 0x000000484409b224 */ /* 0x080fe200078e02ff */
[----:B------:R2:W-:Y:S01]  /*4720*/  @!P4 STG.E.U8 desc[UR36][R6.64+0x51], R67 ;  /* 0x000051430600c986 */ /* 0x0005e2000c101124 */
[----:B------:R-:W-:-:S03]  /*4730*/  @!P1 IMAD R69, R69, R72, RZ ;  /* 0x0000004845459224 */ /* 0x000fc600078e02ff */
[----:B------:R2:W-:Y:S04]  /*4740*/  @!P3 STG.E.U8 desc[UR36][R4.64+0x58], R9 ;  /* 0x000058090400b986 */ /* 0x0005e8000c101124 */
[----:B------:R2:W-:Y:S04]  /*4750*/  @!P1 STG.E.U8 desc[UR36][R4.64+0x59], R69 ;  /* 0x0000594504009986 */ /* 0x0005e8000c101124 */
[----:B------:R2:W-:Y:S04]  /*4760*/  @!P5 STG.E.U8 desc[UR36][R6.64+0x58], R11 ;  /* 0x0000580b0600d986 */ /* 0x0005e8000c101124 */
[----:B------:R2:W-:Y:S02]  /*4770*/  @!P0 STG.E.U8 desc[UR36][R6.64+0x59], R71 ;  /* 0x0000594706008986 */ /* 0x0005e4000c101124 */
.L_x_131:
[----:B------:R-:W-:Y:S05]  /*4780*/  BSYNC B0 ;  /* 0x0000000000007941 */ /* 0x000fea0003800000 */
.L_x_33:
[----:B------:R-:W-:Y:S01]  /*4790*/  ULDC UR4, c[0x0][0xc] ;  /* 0x0000030000047ab9 */ /* 0x000fe20000000800 */
[----:B------:R-:W-:Y:S01]  /*47a0*/  ULDC UR5, c[0x0][0x10] ;  /* 0x0000040000057ab9 */ /* 0x000fe20000000800 */
[----:B--2---:R-:W2:Y:S01]  /*47b0*/  LDC R3, c[0x0][0x14] ;  /* 0x00000500ff037b82 */ /* 0x004ea20000000800 */
[----:B------:R-:W-:Y:S01]  /*47c0*/  UIMAD.WIDE.U32 UR4, UR4, UR5, URZ ;  /* 0x00000005040472a5 */ /* 0x000fe2000f8e003f */
[----:B------:R-:W-:Y:S02]  /*47d0*/  IMAD.MOV.U32 R77, RZ, RZ, -0x1 ;  /* 0xffffffffff4d7424 */ /* 0x000fe400078e00ff */
[----:B------:R-:W-:-:S03]  /*47e0*/  IMAD.MOV.U32 R75, RZ, RZ, -0x1 ;  /* 0xffffffffff4b7424 */ /* 0x000fc600078e00ff */
[----:B--2---:R-:W-:-:S04]  /*47f0*/  IMAD.WIDE.U32 R16, R3, UR4, R16 ;  /* 0x0000000403107c25 */ /* 0x004fc8000f8e0010 */
[----:B------:R-:W-:Y:S01]  /*4800*/  IMAD R3, R3, UR5, RZ ;  /* 0x0000000503037c24 */ /* 0x000fe2000f8e02ff */
[----:B------:R-:W-:Y:S02]  /*4810*/  ULDC.64 UR4, c[0x0][0x650] ;  /* 0x0001940000047ab9 */ /* 0x000fe40000000a00 */
[----:B------:R-:W-:Y:S01]  /*4820*/  ISETP.GE.U32.AND P0, PT, R16, UR4, PT ;  /* 0x0000000410007c0c */ /* 0x000fe2000bf06070 */
[--C-:B------:R-:W-:Y:S01]  /*4830*/  IMAD.IADD R17, R17, 0x1, R3.reuse ;  /* 0x0000000111117824 */ /* 0x100fe200078e0203 */
[----:B------:R-:W-:-:S04]  /*4840*/  PRMT R3, RZ, 0x7610, R3 ;  /* 0x00007610ff037816 */ /* 0x000fc80000000003 */
[----:B------:R-:W-:-:S13]  /*4850*/  ISETP.GE.U32.AND.EX P0, PT, R17, UR5, PT, P0 ;  /* 0x0000000511007c0c */ /* 0x000fda000bf06100 */
[----:B------:R-:W-:Y:S05]  /*4860*/  @P0 BRA `(.L_x_132) ;  /* 0x0000000400640947 */ /* 0x000fea0003800000 */
[----:B------:R-:W2:Y:S01]  /*4870*/  S2R R12, SR_CTAID.X ;  /* 0x00000000000c7919 */ /* 0x000ea20000002500 */
[----:B------:R-:W3:Y:S01]  /*4880*/  LDC.64 R10, c[0x0][0x628] ;  /* 0x00018a00ff0a7b82 */ /* 0x000ee20000000a00 */
[----:B------:R-:W-:Y:S01]  /*4890*/  ULDC UR4, c[0x0][0x150] ;  /* 0x0000540000047ab9 */ /* 0x000fe20000000800 */
[----:B------:R-:W-:Y:S01]  /*48a0*/  IMAD.MOV.U32 R8, RZ, RZ, R16 ;  /* 0x000000ffff087224 */ /* 0x000fe200078e0010 */
[----:B------:R-:W0:Y:S01]  /*48b0*/  S2R R24, SR_CTAID.Y ;  /* 0x0000000000187919 */ /* 0x000e220000002600 */
[----:B------:R-:W-:-:S04]  /*48c0*/  IMAD.MOV.U32 R9, RZ, RZ, R17 ;  /* 0x000000ffff097224 */ /* 0x000fc800078e0011 */
[----:B------:R-:W0:Y:S08]  /*48d0*/  LDC R21, c[0x0][0x144] ;  /* 0x00005100ff157b82 */ /* 0x000e300000000800 */
[----:B------:R-:W0:Y:S08]  /*48e0*/  LDC R0, c[0x0][0x630] ;  /* 0x00018c00ff007b82 */ /* 0x000e300000000800 */
[----:B-1----:R-:W1:Y:S01]  /*48f0*/  LDC.64 R14, c[0x0][0x620] ;  /* 0x00018800ff0e7b82 */ /* 0x002e620000000a00 */
[----:B---3--:R-:W-:-:S04]  /*4900*/  ISETP.NE.U32.AND P0, PT, R10, RZ, PT ;  /* 0x000000ff0a00720c */ /* 0x008fc80003f05070 */
[----:B------:R-:W-:Y:S02]  /*4910*/  ISETP.NE.AND.EX P0, PT, R11, RZ, PT, P0 ;  /* 0x000000ff0b00720c */ /* 0x000fe40003f05300 */
[----:B--2---:R-:W-:-:S05]  /*4920*/  I2FP.F32.U32 R3, R12 ;  /* 0x0000000c00037245 */ /* 0x004fca0000201000 */
[----:B------:R-:W-:-:S04]  /*4930*/  FMUL R3, R3, UR4 ;  /* 0x0000000403037c20 */ /* 0x000fc80008400000 */
[----:B------:R2:W3:Y:S02]  /*4940*/  F2I.U32.TRUNC.NTZ R20, R3 ;  /* 0x0000000300147305 */ /* 0x0004e4000020f000 */
[----:B0-----:R-:W-:Y:S05]  /*4950*/  @!P0 BRA `(.L_x_133) ;  /* 0x0000000000288947 */ /* 0x001fea0003800000 */
[----:B--2---:R-:W0:Y:S02]  /*4960*/  LDC R3, c[0x0][0x634] ;  /* 0x00018d00ff037b82 */ /* 0x004e240000000800 */
[----:B0-----:R-:W-:-:S05]  /*4970*/  IADD3 R3, P0, R16, R3, RZ ;  /* 0x0000000310037210 */ /* 0x001fca0007f1e0ff */
[----:B------:R-:W-:-:S04]  /*4980*/  IMAD.X R13, RZ, RZ, R17, P0 ;  /* 0x000000ffff0d7224 */ /* 0x000fc800000e0611 */
[----:B------:R-:W-:-:S04]  /*4990*/  IMAD.WIDE.U32 R4, R13, R10, RZ ;  /* 0x0000000a0d047225 */ /* 0x000fc800078e00ff */
[----:B----4-:R-:W-:-:S04]  /*49a0*/  IMAD.WIDE.U32 R6, P0, R3, R11, R4 ;  /* 0x0000000b03067225 */ /* 0x010fc80007800004 */
[----:B------:R-:W-:-:S04]  /*49b0*/  IMAD.WIDE.U32 R4, R3, R10, RZ ;  /* 0x0000000a03047225 */ /* 0x000fc800078e00ff */
[----:B------:R-:W-:Y:S01]  /*49c0*/  IMAD.X R9, RZ, RZ, RZ, P0 ;  /* 0x000000ffff097224 */ /* 0x000fe200000e06ff */
[----:B------:R-:W-:Y:S01]  /*49d0*/  IADD3 RZ, P0, R5, R6, RZ ;  /* 0x0000000605ff7210 */ /* 0x000fe20007f1e0ff */
[----:B------:R-:W-:-:S04]  /*49e0*/  IMAD.MOV.U32 R8, RZ, RZ, R7 ;  /* 0x000000ffff087224 */ /* 0x000fc800078e0007 */
[----:B------:R-:W-:-:S08]  /*49f0*/  IMAD.WIDE.U32.X R8, R13, R11, R8, P0 ;  /* 0x0000000b0d087225 */ /* 0x000fd000000e0408 */
.L_x_133:
[----:B------:R-:W0:Y:S01]  /*4a00*/  LDC.64 R28, c[0x0][0x640] ;  /* 0x00019000ff1c7b82 */ /* 0x000e220000000a00 */
[-CC-:B------:R-:W-:Y:S01]  /*4a10*/  SHF.R.U64 R75, R8, R0.reuse, R9.reuse ;  /* 0x00000000084b7219 */ /* 0x180fe20000001209 */
[----:B---3--:R-:W-:Y:S01]  /*4a20*/  IMAD.MOV R20, RZ, RZ, -R20 ;  /* 0x000000ffff147224 */ /* 0x008fe200078e0a14 */
[----:B------:R-:W-:Y:S01]  /*4a30*/  SHF.R.U32.HI R0, RZ, R0, R9 ;  /* 0x00000000ff007219 */ /* 0x000fe20000011609 */
[----:B------:R-:W-:Y:S01]  /*4a40*/  ULDC UR4, c[0x0][0x154] ;  /* 0x0000550000047ab9 */ /* 0x000fe20000000800 */
[----:B--2---:R-:W-:Y:S01]  /*4a50*/  IADD3 R3, P0, RZ, -R75, RZ ;  /* 0x8000004bff037210 */ /* 0x004fe20007f1e0ff */
[----:B------:R-:W-:Y:S02]  /*4a60*/  IMAD R21, R21, R20, R12 ;  /* 0x0000001415157224 */ /* 0x000fe400078e020c */
[----:B----4-:R-:W2:Y:S01]  /*4a70*/  LDC R6, c[0x0][0x618] ;  /* 0x00018600ff067b82 */ /* 0x010ea20000000800 */
[----:B------:R-:W-:Y:S02]  /*4a80*/  IMAD.MOV.U32 R7, RZ, RZ, 0x1 ;  /* 0x00000001ff077424 */ /* 0x000fe400078e00ff */
[----:B------:R-:W-:-:S04]  /*4a90*/  IMAD.X R5, RZ, RZ, ~R0, P0 ;  /* 0x000000ffff057224 */ /* 0x000fc800000e0e00 */
[-C--:B-1----:R-:W-:Y:S01]  /*4aa0*/  IMAD R0, R5, R14.reuse, RZ ;  /* 0x0000000e05007224 */ /* 0x082fe200078e02ff */
[----:B------:R-:W1:Y:S01]  /*4ab0*/  LDC R8, c[0x0][0x608] ;  /* 0x00018200ff087b82 */ /* 0x000e620000000800 */
[----:B------:R-:W-:-:S04]  /*4ac0*/  IMAD.WIDE.U32 R4, R3, R14, R16 ;  /* 0x0000000e03047225 */ /* 0x000fc800078e0010 */
[----:B------:R-:W-:Y:S01]  /*4ad0*/  IMAD R3, R3, R15, R0 ;  /* 0x0000000f03037224 */ /* 0x000fe200078e0200 */
[----:B------:R-:W-:Y:S02]  /*4ae0*/  I2FP.F32.U32 R0, R24 ;  /* 0x0000001800007245 */ /* 0x000fe40000201000 */
[----:B------:R-:W3:Y:S01]  /*4af0*/  LDC R26, c[0x0][0x658] ;  /* 0x00019600ff1a7b82 */ /* 0x000ee20000000800 */
[----:B------:R-:W-:Y:S01]  /*4b00*/  IMAD.IADD R3, R5, 0x1, R3 ;  /* 0x0000000105037824 */ /* 0x000fe200078e0203 */
[----:B0-----:R-:W-:Y:S01]  /*4b10*/  ISETP.NE.U32.AND P0, PT, R28, RZ, PT ;  /* 0x000000ff1c00720c */ /* 0x001fe20003f05070 */
[----:B------:R-:W-:Y:S01]  /*4b20*/  FMUL R0, R0, UR4 ;  /* 0x0000000400007c20 */ /* 0x000fe20008400000 */
[----:B------:R-:W-:Y:S02]  /*4b30*/  IMAD.MOV.U32 R5, RZ, RZ, -0x1 ;  /* 0xffffffffff057424 */ /* 0x000fe400078e00ff */
[----:B------:R-:W-:Y:S01]  /*4b40*/  ISETP.NE.AND.EX P0, PT, R29, RZ, PT, P0 ;  /* 0x000000ff1d00720c */ /* 0x000fe20003f05300 */
[----:B------:R0:W4:Y:S01]  /*4b50*/  F2I.U32.TRUNC.NTZ R13, R0 ;  /* 0x00000000000d7305 */ /* 0x000122000020f000 */
[----:B------:R-:W0:Y:S01]  /*4b60*/  LDC R15, c[0x0][0x148] ;  /* 0x00005200ff0f7b82 */ /* 0x000e220000000800 */
[----:B--2---:R-:W-:-:S02]  /*4b70*/  SHF.R.U64 R12, R4, R6, R3 ;  /* 0x00000006040c7219 */ /* 0x004fc40000001203 */
[----:B------:R-:W-:-:S05]  /*4b80*/  SHF.R.U32.HI R3, RZ, R6, R3 ;  /* 0x00000006ff037219 */ /* 0x000fca0000011603 */
[----:B------:R-:W2:Y:S01]  /*4b90*/  LDC R20, c[0x0][0x600] ;  /* 0x00018000ff147b82 */ /* 0x000ea20000000800 */
[-CC-:B-1----:R-:W-:Y:S02]  /*4ba0*/  SHF.R.U64 R10, R12, R8.reuse, R3.reuse ;  /* 0x000000080c0a7219 */ /* 0x182fe40000001203 */
[----:B------:R-:W-:-:S05]  /*4bb0*/  SHF.R.U32.HI R3, RZ, R8, R3 ;  /* 0x00000008ff037219 */ /* 0x000fca0000011603 */
[----:B------:R-:W1:Y:S01]  /*4bc0*/  LDC R27, c[0x0][0x648] ;  /* 0x00019200ff1b7b82 */ /* 0x000e620000000800 */
[-C--:B---3--:R-:W-:Y:S02]  /*4bd0*/  SHF.L.U32 R4, R5, R26.reuse, RZ ;  /* 0x0000001a05047219 */ /* 0x088fe400000006ff */
[-CC-:B------:R-:W-:Y:S02]  /*4be0*/  SHF.R.U64 R14, R10, R26.reuse, R3.reuse ;  /* 0x0000001a0a0e7219 */ /* 0x180fe40000001203 */
[----:B------:R-:W-:Y:S02]  /*4bf0*/  SHF.R.U32.HI R5, RZ, R26, R3 ;  /* 0x0000001aff057219 */ /* 0x000fe40000011603 */
[----:B------:R-:W-:Y:S01]  /*4c00*/  LOP3.LUT R25, RZ, R4, RZ, 0x33, !PT ;  /* 0x00000004ff197212 */ /* 0x000fe200078e33ff */
[----:B------:R-:W3:Y:S01]  /*4c10*/  LDC R30, c[0x0][0x638] ;  /* 0x00018e00ff1e7b82 */ /* 0x000ee20000000800 */
[----:B------:R-:W-:Y:S01]  /*4c20*/  SHF.L.U32 R26, R7, R26, RZ ;  /* 0x0000001a071a7219 */ /* 0x000fe200000006ff */
[----:B------:R-:W-:-:S06]  /*4c30*/  IMAD.MOV.U32 R4, RZ, RZ, R14 ;  /* 0x000000ffff047224 */ /* 0x000fcc00078e000e */
[----:B------:R-:W0:Y:S01]  /*4c40*/  LDC R31, c[0x0][0x610] ;  /* 0x00018400ff1f7b82 */ /* 0x000e220000000800 */
[----:B----4-:R-:W-:Y:S05]  /*4c50*/  @!P0 BRA `(.L_x_134) ;  /* 0x0000000000288947 */ /* 0x010fea0003800000 */
        /* <DEDUP_REMOVED lines=10> */
.L_x_134:
[----:B------:R-:W-:Y:S01]  /*4d00*/  ISETP.NE.AND P0, PT, R2, 0x1, PT ;  /* 0x000000010200780c */ /* 0x000fe20003f05270 */
[----:B--2---:R-:W-:Y:S01]  /*4d10*/  VIADD R7, R20, 0xffffffff ;  /* 0xffffffff14077836 */ /* 0x004fe20000000000 */
[----:B01----:R-:W-:Y:S01]  /*4d20*/  SHF.R.U64 R0, R4, R27, R5 ;  /* 0x0000001b04007219 */ /* 0x003fe20000001205 */
[----:B------:R-:W-:Y:S01]  /*4d30*/  IMAD.MOV R13, RZ, RZ, -R13 ;  /* 0x000000ffff0d7224 */ /* 0x000fe200078e0a0d */
[----:B------:R-:W-:Y:S01]  /*4d40*/  LOP3.LUT R5, R10, R25, RZ, 0xc0, !PT ;  /* 0x000000190a057212 */ /* 0x000fe200078ec0ff */
[----:B------:R-:W-:Y:S01]  /*4d50*/  IMAD.MOV.U32 R4, RZ, RZ, 0x1 ;  /* 0x00000001ff047424 */ /* 0x000fe200078e00ff */
[----:B------:R-:W-:Y:S01]  /*4d60*/  LOP3.LUT R12, R12, R7, RZ, 0xc0, !PT ;  /* 0x000000070c0c7212 */ /* 0x000fe200078ec0ff */
[----:B------:R-:W-:Y:S02]  /*4d70*/  IMAD.MOV R3, RZ, RZ, -R0 ;  /* 0x000000ffff037224 */ /* 0x000fe400078e0a00 */
[----:B------:R-:W-:Y:S02]  /*4d80*/  IMAD R0, R26, R0, R5 ;  /* 0x000000001a007224 */ /* 0x000fe400078e0205 */
[----:B---3--:R-:W-:-:S02]  /*4d90*/  IMAD R3, R3, R30, R14 ;  /* 0x0000001e03037224 */ /* 0x008fc400078e020e */
[----:B------:R-:W-:Y:S02]  /*4da0*/  @P0 IMAD R21, R15, R13, R24 ;  /* 0x0000000d0f150224 */ /* 0x000fe400078e0218 */
[----:B------:R-:W-:Y:S01]  /*4db0*/  IMAD R5, R3, R20, R12 ;  /* 0x0000001403057224 */ /* 0x000fe200078e020c */
[----:B------:R-:W-:Y:S01]  /*4dc0*/  PRMT R3, R4, 0x7610, R3 ;  /* 0x0000761004037816 */ /* 0x000fe20000000003 */
[----:B------:R-:W-:-:S05]  /*4dd0*/  IMAD R0, R0, R31, R21 ;  /* 0x0000001f00007224 */ /* 0x000fca00078e0215 */
[----:B------:R-:W-:Y:S02]  /*4de0*/  SEL R77, R5, R0, !P0 ;  /* 0x00000000054d7207 */ /* 0x000fe40004000000 */
[----:B------:R-:W-:-:S07]  /*4df0*/  SEL R0, R0, R5, !P0 ;  /* 0x0000000500007207 */ /* 0x000fce0004000000 */
.L_x_132:
[----:B------:R-:W-:Y:S01]  /*4e00*/  LOP3.LUT P0, RZ, R3, 0xff, RZ, 0xc0, !PT ;  /* 0x000000ff03ff7812 */ /* 0x000fe2000780c0ff */
[----:B------:R-:W-:-:S12]  /*4e10*/  IMAD.MOV.U32 R76, RZ, RZ, R0 ;  /* 0x000000ffff4c7224 */ /* 0x000fd800078e0000 */
[----:B------:R-:W-:Y:S05]  /*4e20*/  @P0 BRA `(.L_x_135) ;  /* 0xffffffc400d80947 */ /* 0x000fea000383ffff */
[----:B------:R-:W-:Y:S05]  /*4e30*/  EXIT ;  /* 0x000000000000794d */ /* 0x000fea0003800000 */
.L_x_8:
[----:B0-----:R-:W-:Y:S01]  /*4e40*/  ULDC.64 UR4, c[0x0][0x650] ;  /* 0x0001940000047ab9 */ /* 0x001fe20000000a00 */
        /* <DEDUP_REMOVED lines=25> */
.L_x_137:
[----:B------:R-:W0:Y:S01]  /*4fe0*/  LDC.64 R28, c[0x0][0x640] ;  /* 0x00019000ff1c7b82 */ /* 0x000e220000000a00 */
[-CC-:B------:R-:W-:Y:S01]  /*4ff0*/  SHF.R.U64 R22, R12, R6.reuse, R13.reuse ;  /* 0x000000060c167219 */ /* 0x180fe2000000120d */
[----:B------:R-:W-:Y:S01]  /*5000*/  IMAD.MOV.U32 R30, RZ, RZ, 0x1 ;  /* 0x00000001ff1e7424 */ /* 0x000fe200078e00ff */
[----:B------:R-:W-:Y:S02]  /*5010*/  SHF.R.U32.HI R6, RZ, R6, R13 ;  /* 0x00000006ff067219 */ /* 0x000fe4000001160d */
        /* <DEDUP_REMOVED lines=8> */
[----:B------:R-:W-:Y:S01]  /*50a0*/  IMAD.IADD R9, R9, 0x1, R11 ;  /* 0x0000000109097824 */ /* 0x000fe200078e020b */
[----:B0-----:R-:W-:-:S04]  /*50b0*/  ISETP.NE.U32.AND P0, PT, R28, RZ, PT ;  /* 0x000000ff1c00720c */ /* 0x001fc80003f05070 */
[----:B------:R-:W-:Y:S02]  /*50c0*/  ISETP.NE.AND.EX P0, PT, R29, RZ, PT, P0 ;  /* 0x000000ff1d00720c */ /* 0x000fe40003f05300 */
[----:B------:R-:W0:Y:S01]  /*50d0*/  LDC R20, c[0x0][0x600] ;  /* 0x00018000ff147b82 */ /* 0x000e220000000800 */
[-CC-:B-1----:R-:W-:Y:S01]  /*50e0*/  SHF.R.U64 R14, R8, R10.reuse, R9.reuse ;  /* 0x0000000a080e7219 */ /* 0x182fe20000001209 */
[----:B------:R-:W-:Y:S01]  /*50f0*/  IMAD.MOV.U32 R8, RZ, RZ, -0x1 ;  /* 0xffffffffff087424 */ /* 0x000fe200078e00ff */
[----:B------:R-:W-:-:S05]  /*5100*/  SHF.R.U32.HI R9, RZ, R10, R9 ;  /* 0x0000000aff097219 */ /* 0x000fca0000011609 */
[----:B------:R-:W1:Y:S01]  /*5110*/  LDC R26, c[0x0][0x648] ;  /* 0x00019200ff1a7b82 */ /* 0x000e620000000800 */
[-CC-:B--2---:R-:W-:Y:S02]  /*5120*/  SHF.R.U64 R21, R14, R12.reuse, R9.reuse ;  /* 0x0000000c0e157219 */ /* 0x184fe40000001209 */
[----:B------:R-:W-:-:S05]  /*5130*/  SHF.R.U32.HI R6, RZ, R12, R9 ;  /* 0x0000000cff067219 */ /* 0x000fca0000011609 */
[----:B------:R-:W2:Y:S01]  /*5140*/  LDC R27, c[0x0][0x638] ;  /* 0x00018e00ff1b7b82 */ /* 0x000ea20000000800 */
[-C--:B---3--:R-:W-:Y:S02]  /*5150*/  SHF.L.U32 R8, R8, R25.reuse, RZ ;  /* 0x0000001908087219 */ /* 0x088fe400000006ff */
[-CC-:B------:R-:W-:Y:S02]  /*5160*/  SHF.R.U64 R23, R21, R25.reuse, R6.reuse ;  /* 0x0000001915177219 */ /* 0x180fe40000001206 */
[----:B------:R-:W-:Y:S02]  /*5170*/  LOP3.LUT R32, RZ, R8, RZ, 0x33, !PT ;  /* 0x00000008ff207212 */ /* 0x000fe400078e33ff */
[----:B------:R-:W-:Y:S01]  /*5180*/  SHF.R.U32.HI R9, RZ, R25, R6 ;  /* 0x00000019ff097219 */ /* 0x000fe20000011606 */
[----:B------:R-:W3:Y:S01]  /*5190*/  LDC R31, c[0x0][0x610] ;  /* 0x00018400ff1f7b82 */ /* 0x000ee20000000800 */
[----:B------:R-:W-:Y:S01]  /*51a0*/  IMAD.MOV.U32 R8, RZ, RZ, R23 ;  /* 0x000000ffff087224 */ /* 0x000fe200078e0017 */
[----:B------:R-:W-:Y:S06]  /*51b0*/  @!P0 BRA `(.L_x_138) ;  /* 0x0000000000288947 */ /* 0x000fec0003800000 */
        /* <DEDUP_REMOVED lines=10> */
.L_x_138:
[----:B------:R-:W-:Y:S02]  /*5260*/  ISETP.NE.AND P0, PT, R2, 0x1, PT ;  /* 0x000000010200780c */ /* 0x000fe40003f05270 */
[----:B-1----:R-:W-:Y:S01]  /*5270*/  SHF.R.U64 R6, R8, R26, R9 ;  /* 0x0000001a08067219 */ /* 0x002fe20000001209 */
[----:B0-----:R-:W-:Y:S01]  /*5280*/  VIADD R9, R20, 0xffffffff ;  /* 0xffffffff14097836 */ /* 0x001fe20000000000 */
[----:B------:R-:W-:Y:S02]  /*5290*/  SHF.L.U32 R30, R30, R25, RZ ;  /* 0x000000191e1e7219 */ /* 0x000fe400000006ff */
[----:B------:R-:W-:Y:S01]  /*52a0*/  LOP3.LUT R5, R21, R32, RZ, 0xc0, !PT ;  /* 0x0000002015057212 */ /* 0x000fe200078ec0ff */
[----:B------:R-:W-:-:S04]  /*52b0*/  IMAD.MOV R8, RZ, RZ, -R6 ;  /* 0x000000ffff087224 */ /* 0x000fc800078e0a06 */
[----:B------:R-:W-:Y:S01]  /*52c0*/  IMAD R6, R30, R6, R5 ;  /* 0x000000061e067224 */ /* 0x000fe200078e0205 */
[----:B------:R-:W-:Y:S01]  /*52d0*/  LOP3.LUT R5, R14, R9, RZ, 0xc0, !PT ;  /* 0x000000090e057212 */ /* 0x000fe200078ec0ff */
[----:B------:R-:W-:Y:S02]  /*52e0*/  @P0 IMAD R3, R7, R24, R4 ;  /* 0x0000001807030224 */ /* 0x000fe400078e0204 */
[----:B--2---:R-:W-:Y:S02]  /*52f0*/  IMAD R4, R8, R27, R23 ;  /* 0x0000001b08047224 */ /* 0x004fe400078e0217 */
[----:B---3--:R-:W-:Y:S02]  /*5300*/  IMAD R3, R6, R31, R3 ;  /* 0x0000001f06037224 */ /* 0x008fe400078e0203 */
[----:B------:R-:W-:Y:S02]  /*5310*/  IMAD R4, R4, R20, R5 ;  /* 0x0000001404047224 */ /* 0x000fe400078e0205 */
[----:B------:R-:W-:-:S02]  /*5320*/  IMAD.MOV.U32 R8, RZ, RZ, 0x1 ;  /* 0x00000001ff087424 */ /* 0x000fc400078e00ff */
[----:B------:R-:W-:Y:S01]  /*5330*/  IMAD.MOV.U32 R6, RZ, RZ, R22 ;  /* 0x000000ffff067224 */ /* 0x000fe200078e0016 */
[----:B------:R-:W-:Y:S02]  /*5340*/  SEL R21, R4, R3, !P0 ;  /* 0x0000000304157207 */ /* 0x000fe40004000000 */
[----:B------:R-:W-:-:S07]  /*5350*/  SEL R20, R3, R4, !P0 ;  /* 0x0000000403147207 */ /* 0x000fce0004000000 */
.L_x_136:
[----:B------:R-:W-:-:S08]  /*5360*/  NOP ;  /* 0x0000000000007918 */ /* 0x000fd00000000000 */
[----:B------:R-:W0:-:S00]  /*5370*/  USETMAXREG.DEALLOC.CTAPOOL 0x28 ;  /* 0x00000028000079c8 */ /* 0x000e0000080e0500 */
[----:B0-----:R-:W-:-:S13]  /*5380*/  ISETP.NE.AND P0, PT, R0, RZ, PT ;  /* 0x000000ff0000720c */ /* 0x001fda0003f05270 */
[----:B------:R-:W-:Y:S05]  /*5390*/  @P0 EXIT ;  /* 0x000000000000094d */ /* 0x000fea0003800000 */
[----:B------:R-:W-:Y:S01]  /*53a0*/  LOP3.LUT P0, RZ, R8, 0xff, RZ, 0xc0, !PT ;  /* 0x000000ff08ff7812 */ /* 0x000fe2000780c0ff */
[----:B------:R-:W-:Y:S02]  /*53b0*/  IMAD.MOV.U32 R0, RZ, RZ, 0x1 ;  /* 0x00000001ff007424 */ /* 0x000fe400078e00ff */
[----:B------:R-:W-:-:S10]  /*53c0*/  IMAD.MOV.U32 R3, RZ, RZ, RZ ;  /* 0x000000ffff037224 */ /* 0x000fd400078e00ff */
[----:B------:R-:W-:Y:S05]  /*53d0*/  @!P0 BRA `(.L_x_139) ;  /* 0x0000000c00488947 */ /* 0x000fea0003800000 */
[----:B------:R-:W0:Y:S01]  /*53e0*/  LDC R0, c[0x0][0x28c] ;  /* 0x0000a300ff007b82 */ /* 0x000e220000000800 */
[----:B------:R-:W1:Y:S01]  /*53f0*/  S2R R8, SR_CgaCtaId ;  /* 0x0000000000087919 */ /* 0x000e620000008800 */
[----:B------:R-:W-:Y:S01]  /*5400*/  ULDC UR5, c[0x0][0x658] ;  /* 0x0001960000057ab9 */ /* 0x000fe20000000800 */
[----:B------:R-:W-:Y:S01]  /*5410*/  UMOV UR7, 0xffffffff ;  /* 0xffffffff00077882 */ /* 0x000fe20000000000 */
[----:B------:R-:W-:Y:S01]  /*5420*/  ULDC UR6, c[0x0][0xc] ;  /* 0x0000030000067ab9 */ /* 0x000fe20000000800 */
[----:B------:R-:W-:Y:S01]  /*5430*/  USHF.L.U32 UR8, UR7, UR5, URZ ;  /* 0x0000000507087299 */ /* 0x000fe2000800063f */
[----:B------:R-:W-:Y:S01]  /*5440*/  IMAD.MOV.U32 R11, RZ, RZ, 0x600 ;  /* 0x00000600ff0b7424 */ /* 0x000fe200078e00ff */
[----:B------:R-:W-:Y:S01]  /*5450*/  UMOV UR9, 0x1 ;  /* 0x0000000100097882 */ /* 0x000fe20000000000 */
[----:B------:R-:W-:Y:S01]  /*5460*/  ULDC UR7, c[0x0][0x10] ;  /* 0x0000040000077ab9 */ /* 0x000fe20000000800 */
[----:B------:R-:W-:Y:S01]  /*5470*/  USHF.L.U32 UR18, UR9, UR5, URZ ;  /* 0x0000000509127299 */ /* 0x000fe2000800063f */
[----:B------:R-:W-:Y:S01]  /*5480*/  BSSY B0, `(.L_x_139) ;  /* 0x00000c7000007945 */ /* 0x000fe20003800000 */
[----:B------:R-:W-:Y:S01]  /*5490*/  UIMAD.WIDE.U32 UR6, UR6, UR7, URZ ;  /* 0x00000007060672a5 */ /* 0x000fe2000f8e003f */
[----:B------:R-:W-:Y:S01]  /*54a0*/  IMAD.MOV.U32 R9, RZ, RZ, 0x1 ;  /* 0x00000001ff097424 */ /* 0x000fe200078e00ff */
[----:B------:R-:W-:Y:S01]  /*54b0*/  ULDC UR5, c[0x0][0x14] ;  /* 0x0000050000057ab9 */ /* 0x000fe20000000800 */
[----:B------:R-:W-:Y:S01]  /*54c0*/  LOP3.LUT R13, R19, 0x2, RZ, 0xfc, !PT ;  /* 0x00000002130d7812 */ /* 0x000fe200078efcff */
[----:B------:R-:W-:-:S02]  /*54d0*/  UIMAD.WIDE.U32 UR22, UR6, UR5, URZ ;  /* 0x00000005061672a5 */ /* 0x000fc4000f8e003f */
[----:B------:R-:W-:Y:S01]  /*54e0*/  UIMAD UR13, UR7, UR5, URZ ;  /* 0x00000005070d72a4 */ /* 0x000fe2000f8e023f */
[----:B------:R-:W-:Y:S01]  /*54f0*/  ULDC UR4, c[0x0][0x600] ;  /* 0x0001800000047ab9 */ /* 0x000fe20000000800 */
[----:B------:R-:W-:Y:S02]  /*5500*/  ULOP3.LUT UR17, URZ, UR8, URZ, 0x33, !UPT ;  /* 0x000000083f117292 */ /* 0x000fe4000f8e333f */
[----:B------:R-:W-:Y:S01]  /*5510*/  UIADD3 UR4, UR4, -0x1, URZ ;  /* 0xffffffff04047890 */ /* 0x000fe2000fffe03f */
[----:B0-----:R-:W-:Y:S01]  /*5520*/  VIADD R0, R0, 0x1f ;  /* 0x0000001f00007836 */ /* 0x001fe20000000000 */
[----:B------:R-:W-:Y:S01]  /*5530*/  UIADD3 UR13, UR23, UR13, URZ ;  /* 0x0000000d170d7290 */ /* 0x000fe2000fffe03f */
[----:B------:R-:W-:-:S03]  /*5540*/  ULDC.64 UR24, c[0x0][0x198] ;  /* 0x0000660000187ab9 */ /* 0x000fc60000000a00 */
[----:B------:R-:W-:-:S04]  /*5550*/  SHF.R.S32.HI R3, RZ, 0x1f, R0 ;  /* 0x0000001fff037819 */ /* 0x000fc80000011400 */
[----:B------:R-:W-:Y:S01]  /*5560*/  LEA.HI R3, R3, R0, RZ, 0x5 ;  /* 0x0000000003037211 */ /* 0x000fe200078f28ff */
[----:B------:R-:W-:Y:S01]  /*5570*/  IMAD.MOV.U32 R0, RZ, RZ, 0x1 ;  /* 0x00000001ff007424 */ /* 0x000fe200078e00ff */
[----:B-1----:R-:W-:Y:S02]  /*5580*/  LOP3.LUT R8, R8, 0x1, RZ, 0xc0, !PT ;  /* 0x0000000108087812 */ /* 0x002fe400078ec0ff */
[----:B------:R-:W-:Y:S01]  /*5590*/  SHF.R.S32.HI R10, RZ, 0x5, R3 ;  /* 0x00000005ff0a7819 */ /* 0x000fe20000011403 */
[----:B------:R-:W-:Y:S02]  /*55a0*/  IMAD.MOV.U32 R3, RZ, RZ, RZ ;  /* 0x000000ffff037224 */ /* 0x000fe400078e00ff */
[----:B------:R-:W-:Y:S02]  /*55b0*/  IMAD R11, R8, R11, 0x20300 ;  /* 0x00020300080b7424 */ /* 0x000fe400078e020b */
[----:B------:R-:W-:-:S07]  /*55c0*/  VIADD R12, R10, 0x1 ;  /* 0x000000010a0c7836 */ /* 0x000fce0000000000 */
.L_x_150:
[----:B------:R-:W-:-:S03]  /*55d0*/  UMOV UR5, 0xffffffff ;  /* 0xffffffff00057882 */ /* 0x000fc60000000000 */
[----:B------:R-:W-:Y:S05]  /*55e0*/  BRA.DIV UR5, `(.L_x_140) ;  /* 0x0000001e059c7947 */ /* 0x000fea000b800000 */
[----:B------:R-:W-:-:S13]  /*55f0*/  ELECT P6, URZ, PT ;  /* 0x00000000003f782f */ /* 0x000fda00038c0000 */
.L_x_189:
[----:B------:R-:W0:Y:S01]  /*5600*/  LDC R4, c[0x0][0x28c] ;  /* 0x0000a300ff047b82 */ /* 0x000e220000000800 */
[----:B------:R-:W-:Y:S01]  /*5610*/  BSSY B1, `(.L_x_141) ;  /* 0x0000039000017945 */ /* 0x000fe20003800000 */
[----:B0-----:R-:W-:-:S13]  /*5620*/  ISETP.LT.OR P6, PT, R4, 0x1, !P6 ;  /* 0x000000010400780c */ /* 0x001fda00077c1670 */
[----:B------:R-:W-:Y:S05]  /*5630*/  @P6 BRA `(.L_x_142) ;  /* 0x0000000000d86947 */ /* 0x000fea0003800000 */
[----:B------:R-:W-:Y:S02]  /*5640*/  IMAD R21, R21, 0x2, R8 ;  /* 0x0000000215157824 */ /* 0x000fe400078e0208 */
[----:B------:R-:W-:Y:S02]  /*5650*/  IMAD.SHL.U32 R22, R20, 0x80, RZ ;  /* 0x0000008014167824 */ /* 0x000fe400078e00ff */
[----:B------:R-:W-:Y:S02]  /*5660*/  IMAD.MOV.U32 R24, RZ, RZ, RZ ;  /* 0x000000ffff187224 */ /* 0x000fe400078e00ff */
[----:B------:R-:W-:Y:S02]  /*5670*/  IMAD.MOV.U32 R4, RZ, RZ, R12 ;  /* 0x000000ffff047224 */ /* 0x000fe400078e000c */
[----:B------:R-:W-:Y:S02]  /*5680*/  IMAD.MOV.U32 R5, RZ, RZ, R0 ;  /* 0x000000ffff057224 */ /* 0x000fe400078e0000 */
[----:B------:R-:W-:-:S02]  /*5690*/  IMAD.MOV.U32 R14, RZ, RZ, R3 ;  /* 0x000000ffff0e7224 */ /* 0x000fc400078e0003 */
[----:B------:R-:W-:-:S07]  /*56a0*/  IMAD R21, R21, 0x30, RZ ;  /* 0x0000003015157824 */ /* 0x000fce00078e02ff */
.L_x_145:
[----:B------:R-:W0:Y:S01]  /*56b0*/  S2R R20, SR_CgaCtaId ;  /* 0x0000000000147919 */ /* 0x000e220000008800 */
[----:B------:R-:W-:Y:S02]  /*56c0*/  MOV R7, 0x400 ;  /* 0x0000040000077802 */ /* 0x000fe40000000f00 */
[----:B------:R-:W-:-:S13]  /*56d0*/  LOP3.LUT P1, RZ, R18, 0x7f, RZ, 0xc0, !PT ;  /* 0x0000007f12ff7812 */ /* 0x000fda000782c0ff */
[----:B------:R-:W1:Y:S01]  /*56e0*/  @!P1 LDC R15, c[0x0][0x500] ;  /* 0x00014000ff0f9b82 */ /* 0x000e620000000800 */
[----:B0-----:R-:W-:Y:S02]  /*56f0*/  LEA R23, R20, R7, 0x18 ;  /* 0x0000000714177211 */ /* 0x001fe400078ec0ff */
[----:B------:R-:W-:-:S03]  /*5700*/  SHF.L.U32 R7, R5, 0x1f, RZ ;  /* 0x0000001f05077819 */ /* 0x000fc600000006ff */
[----:B------:R-:W-:-:S04]  /*5710*/  IMAD R20, R14, 0x8, R23 ;  /* 0x000000080e147824 */ /* 0x000fc800078e0217 */
[----:B------:R-:W0:Y:S02]  /*5720*/  SYNCS.PHASECHK.TRANS64.TRYWAIT P0, [R20+URZ+0x100], R7 ;  /* 0x00010007140075a7 */ /* 0x000e24000800017f */
[----:B01----:R-:W-:Y:S05]  /*5730*/  @!P0 BRA `(.L_x_143) ;  /* 0x0000001c00688947 */ /* 0x003fea0003800000 */
.L_x_190:
[----:B0-----:R-:W-:Y:S01]  /*5740*/  PRMT R7, R13, 0x9910, RZ ;  /* 0x000099100d077816 */ /* 0x001fe200000000ff */
[----:B------:R0:W-:Y:S03]  /*5750*/  @!P1 SYNCS.ARRIVE.TRANS64 RZ, [R20+URZ], R15 ;  /* 0x0000000f14ff99a7 */ /* 0x0001e6000800003f */
[----:B------:R-:W-:-:S13]  /*5760*/  ISETP.NE.AND P0, PT, R7, 0x2, PT ;  /* 0x000000020700780c */ /* 0x000fda0003f05270 */
[----:B0-----:R-:W-:Y:S05]  /*5770*/  @P0 BRA `(.L_x_144) ;  /* 0x0000000000040947 */ /* 0x001fea0003800000 */
[----:B------:R-:W-:Y:S01]  /*5780*/  BPT.TRAP 0x1 ;  /* 0x000000040000795c */ /* 0x000fe20000300000 */
.L_x_144:
[----:B------:R-:W-:Y:S01]  /*5790*/  IMAD R7, R14, 0x1000, R23 ;  /* 0x000010000e077824 */ /* 0x000fe200078e0217 */
[----:B------:R-:W-:Y:S01]  /*57a0*/  R2UR UR19, R23 ;  /* 0x00000000171372ca */ /* 0x000fe200000e0000 */
[----:B------:R-:W-:Y:S01]  /*57b0*/  VIADD R4, R4, 0xffffffff ;  /* 0xffffffff04047836 */ /* 0x000fe20000000000 */
[----:B------:R-:W-:Y:S01]  /*57c0*/  R2UR UR9, R20 ;  /* 0x00000000140972ca */ /* 0x000fe200000e0000 */
[----:B------:R-:W-:Y:S01]  /*57d0*/  UIADD3 UR6, UP0, UR24, 0xf0, URZ ;  /* 0x000000f018067890 */ /* 0x000fe2000ff1e03f */
[----:B------:R-:W-:Y:S01]  /*57e0*/  R2UR UR5, R7 ;  /* 0x00000000070572ca */ /* 0x000fe200000e0000 */
[----:B------:R-:W-:Y:S01]  /*57f0*/  IMAD R7, R14, 0xc00, R11 ;  /* 0x00000c000e077824 */ /* 0x000fe200078e020b */
[----:B------:R-:W-:Y:S01]  /*5800*/  R2UR UR11, R22 ;  /* 0x00000000160b72ca */ /* 0x000fe200000e0000 */
[----:B------:R-:W-:Y:S01]  /*5810*/  UIADD3 UR26, UP1, UR24, 0x1f0, URZ ;  /* 0x000001f0181a7890 */ /* 0x000fe2000ff3e03f */
[----:B------:R-:W-:Y:S01]  /*5820*/  R2UR UR10, R24 ;  /* 0x00000000180a72ca */ /* 0x000fe200000e0000 */
[----:B------:R-:W-:Y:S01]  /*5830*/  UIADD3.X UR7, URZ, UR25, URZ, UP0, !UPT ;  /* 0x000000193f077290 */ /* 0x000fe200087fe43f */
[----:B------:R-:W-:Y:S01]  /*5840*/  R2UR UR8, R7 ;  /* 0x00000000070872ca */ /* 0x000fe200000e0000 */
[----:B------:R-:W-:Y:S01]  /*5850*/  VIADD R14, R14, 0x1 ;  /* 0x000000010e0e7836 */ /* 0x000fe20000000000 */
[----:B------:R-:W-:Y:S01]  /*5860*/  R2UR UR12, R6 ;  /* 0x00000000060c72ca */ /* 0x000fe200000e0000 */
[----:B------:R-:W-:Y:S01]  /*5870*/  UIADD3.X UR27, URZ, UR25, URZ, UP1, !UPT ;  /* 0x000000193f1b7290 */ /* 0x000fe20008ffe43f */
[----:B------:R-:W-:Y:S01]  /*5880*/  R2UR UR20, R21 ;  /* 0x00000000151472ca */ /* 0x000fe200000e0000 */
[----:B------:R-:W-:Y:S01]  /*5890*/  UMOV UR14, 0x0 ;  /* 0x00000000000e7882 */ /* 0x000fe20000000000 */
[----:B------:R-:W-:Y:S01]  /*58a0*/  ISETP.GT.AND P1, PT, R4, 0x1, PT ;  /* 0x000000010400780c */ /* 0x000fe20003f24270 */
[----:B------:R-:W-:Y:S01]  /*58b0*/  UIADD3 UR16, UR5, 0x300, URZ ;  /* 0x0000030005107890 */ /* 0x000fe2000fffe03f */
[----:B------:R-:W-:Y:S01]  /*58c0*/  ISETP.NE.AND P0, PT, R14, 0x20, PT ;  /* 0x000000200e00780c */ /* 0x000fe20003f05270 */
[----:B------:R-:W-:Y:S01]  /*58d0*/  UMOV UR15, 0x10000000 ;  /* 0x10000000000f7882 */ /* 0x000fe20000000000 */
[----:B------:R-:W-:Y:S01]  /*58e0*/  UMOV UR21, 0x30000 ;  /* 0x0003000000157882 */ /* 0x000fe20000000000 */
[----:B------:R-:W-:Y:S01]  /*58f0*/  VIADD R24, R24, 0x20 ;  /* 0x0000002018187836 */ /* 0x000fe20000000000 */
[----:B------:R-:W-:Y:S01]  /*5900*/  SEL R20, RZ, 0x1, P0 ;  /* 0x00000001ff147807 */ /* 0x000fe20000000000 */
[----:B------:R-:W-:Y:S01]  /*5910*/  UIADD3 UR5, UR19, UR8, URZ ;  /* 0x0000000813057290 */ /* 0x000fe2000fffe03f */
[----:B------:R-:W-:-:S02]  /*5920*/  SEL R14, R14, RZ, P0 ;  /* 0x000000ff0e0e7207 */ /* 0x000fc40000000000 */
[----:B------:R-:W-:Y:S01]  /*5930*/  UMOV UR8, UR16 ;  /* 0x0000001000087c82 */ /* 0x000fe20008000000 */
[----:B------:R-:W-:Y:S01]  /*5940*/  LOP3.LUT R5, R5, R20, RZ, 0x3c, !PT ;  /* 0x0000001405057212 */ /* 0x000fe200078e3cff */
[----:B------:R0:W-:Y:S02]  /*5950*/  UTMALDG.3D [UR8], [UR6], desc[UR14] ;  /* 0x00000e08060075b4 */ /* 0x0001e40008011000 */
[----:B0-----:R-:W-:Y:S01]  /*5960*/  UMOV UR11, UR20 ;  /* 0x00000014000b7c82 */ /* 0x001fe20008000000 */
[----:B------:R-:W-:Y:S02]  /*5970*/  UMOV UR8, UR5 ;  /* 0x0000000500087c82 */ /* 0x000fe40008000000 */
[----:B------:R0:W-:Y:S02]  /*5980*/  UTMALDG.3D.MULTICAST [UR8], [UR26], UR21, desc[UR14] ;  /* 0x00000e081a0073b4 */ /* 0x0001e40008011815 */
[----:B0-----:R-:W-:Y:S05]  /*5990*/  @P1 BRA `(.L_x_145) ;  /* 0xfffffffc00441947 */ /* 0x001fea000383ffff */
.L_x_142:
[----:B------:R-:W-:Y:S05]  /*59a0*/  BSYNC B1 ;  /* 0x0000000000017941 */ /* 0x000fea0003800000 */
.L_x_141:
[----:B------:R-:W-:Y:S01]  /*59b0*/  LOP3.LUT P1, RZ, R9, 0xff, RZ, 0xc0, !PT ;  /* 0x000000ff09ff7812 */ /* 0x000fe2000782c0ff */
[----:B------:R-:W-:Y:S01]  /*59c0*/  IMAD.IADD R3, R10, 0x1, R3 ;  /* 0x000000010a037824 */ /* 0x000fe200078e0203 */
[----:B------:R-:W-:Y:S01]  /*59d0*/  IADD3 R16, P2, R16, UR22, RZ ;  /* 0x0000001610107c10 */ /* 0x000fe2000ff5e0ff */
[----:B------:R-:W-:Y:S01]  /*59e0*/  ULDC.64 UR6, c[0x0][0x650] ;  /* 0x0001940000067ab9 */ /* 0x000fe20000000a00 */
[----:B------:R-:W-:Y:S01]  /*59f0*/  BSSY B1, `(.L_x_146) ;  /* 0x000006d000017945 */ /* 0x000fe20003800000 */
[----:B------:R-:W-:Y:S01]  /*5a00*/  IMAD.MOV.U32 R20, RZ, RZ, -0x1 ;  /* 0xffffffffff147424 */ /* 0x000fe200078e00ff */
[----:B------:R-:W-:Y:S01]  /*5a10*/  ISETP.GT.U32.AND P0, PT, R3, 0x1f, PT ;  /* 0x0000001f0300780c */ /* 0x000fe20003f04070 */
[----:B------:R-:W-:Y:S01]  /*5a20*/  IMAD.MOV.U32 R21, RZ, RZ, -0x1 ;  /* 0xffffffffff157424 */ /* 0x000fe200078e00ff */
[----:B------:R-:W-:Y:S02]  /*5a30*/  SHF.R.U32.HI R4, RZ, 0x5, R3 ;  /* 0x00000005ff047819 */ /* 0x000fe40000011603 */
[----:B------:R-:W-:-:S02]  /*5a40*/  ISETP.LT.U32.AND P0, PT, R10, 0x20, P0 ;  /* 0x000000200a00780c */ /* 0x000fc40000701070 */
[----:B------:R-:W-:Y:S01]  /*5a50*/  IADD3.X R17, R17, UR13, RZ, P2, !PT ;  /* 0x0000000d11117c10 */ /* 0x000fe200097fe4ff */
[----:B------:R-:W0:Y:S01]  /*5a60*/  @P1 S2R R6, SR_CgaCtaId ;  /* 0x0000000000061919 */ /* 0x000e220000008800 */
[----:B------:R-:W-:Y:S02]  /*5a70*/  @P1 MOV R5, 0x400 ;  /* 0x0000040000051802 */ /* 0x000fe40000000f00 */
[----:B------:R-:W-:Y:S02]  /*5a80*/  ISETP.GE.U32.AND P2, PT, R16, UR6, PT ;  /* 0x0000000610007c0c */ /* 0x000fe4000bf46070 */
[----:B------:R-:W-:Y:S02]  /*5a90*/  LOP3.LUT R4, R4, 0x1, RZ, 0xc0, !PT ;  /* 0x0000000104047812 */ /* 0x000fe400078ec0ff */
[----:B------:R-:W-:Y:S02]  /*5aa0*/  LOP3.LUT R3, R3, 0x1f, RZ, 0xc0, !PT ;  /* 0x0000001f03037812 */ /* 0x000fe400078ec0ff */
[----:B------:R-:W-:-:S02]  /*5ab0*/  PRMT R9, RZ, 0x7610, R9 ;  /* 0x00007610ff097816 */ /* 0x000fc40000000009 */
[----:B0-----:R-:W-:Y:S01]  /*5ac0*/  @P1 LEA R5, R6, R5, 0x18 ;  /* 0x0000000506051211 */ /* 0x001fe200078ec0ff */
[----:B------:R-:W-:-:S03]  /*5ad0*/  IMAD.MOV.U32 R6, RZ, RZ, -0x1 ;  /* 0xffffffffff067424 */ /* 0x000fc600078e00ff */
[----:B------:R0:W-:Y:S01]  /*5ae0*/  @P1 SYNCS.ARRIVE.TRANS64.A1T0 RZ, [R5+URZ+0x218], RZ ;  /* 0x000218ff05ff19a7 */ /* 0x0001e2000810003f */
[----:B------:R-:W-:-:S04]  /*5af0*/  ISETP.NE.U32.AND P1, PT, R4, 0x1, PT ;  /* 0x000000010400780c */ /* 0x000fc80003f25070 */
[----:B------:R-:W-:Y:S02]  /*5b00*/  ISETP.GT.U32.AND P1, PT, R10, 0x1f, !P1 ;  /* 0x0000001f0a00780c */ /* 0x000fe40004f24070 */
[----:B0-----:R-:W-:Y:S02]  /*5b10*/  SEL R5, RZ, 0x1, !P0 ;  /* 0x00000001ff057807 */ /* 0x001fe40004000000 */
[----:B------:R-:W-:Y:S02]  /*5b20*/  ISETP.GE.U32.AND.EX P0, PT, R17, UR7, PT, P2 ;  /* 0x0000000711007c0c */ /* 0x000fe4000bf06120 */
[----:B------:R-:W-:-:S04]  /*5b30*/  SEL R4, RZ, 0x1, !P1 ;  /* 0x00000001ff047807 */ /* 0x000fc80004800000 */
[----:B------:R-:W-:Y:S02]  /*5b40*/  LOP3.LUT R0, R4, R0, R5, 0x96, !PT ;  /* 0x0000000004007212 */ /* 0x000fe400078e9605 */
[----:B------:R-:W-:-:S05]  /*5b50*/  PRMT R4, RZ, 0x7610, R4 ;  /* 0x00007610ff047816 */ /* 0x000fca0000000004 */
[----:B------:R-:W-:Y:S05]  /*5b60*/  @P0 BRA `(.L_x_147) ;  /* 0x0000000400540947 */ /* 0x000fea0003800000 */
[----:B------:R-:W0:Y:S01]  /*5b70*/  S2R R15, SR_CTAID.X ;  /* 0x00000000000f7919 */ /* 0x000e220000002500 */
[----:B------:R-:W-:Y:S01]  /*5b80*/  ULDC.64 UR6, c[0x0][0x628] ;  /* 0x00018a0000067ab9 */ /* 0x000fe20000000a00 */
[----:B------:R-:W-:Y:S01]  /*5b90*/  ULDC UR8, c[0x0][0x630] ;  /* 0x00018c0000087ab9 */ /* 0x000fe20000000800 */
[----:B------:R-:W-:Y:S01]  /*5ba0*/  ISETP.NE.U32.AND P0, PT, RZ, UR6, PT ;  /* 0x00000006ff007c0c */ /* 0x000fe2000bf05070 */
[----:B------:R-:W1:Y:S01]  /*5bb0*/  S2R R20, SR_CTAID.Y ;  /* 0x0000000000147919 */ /* 0x000e620000002600 */
[----:B------:R-:W-:Y:S01]  /*5bc0*/  ULDC UR9, c[0x0][0x150] ;  /* 0x0000540000097ab9 */ /* 0x000fe20000000800 */
[----:B------:R-:W-:Y:S01]  /*5bd0*/  IMAD.MOV.U32 R4, RZ, RZ, R16 ;  /* 0x000000ffff047224 */ /* 0x000fe200078e0010 */
[----:B------:R-:W-:Y:S01]  /*5be0*/  ISETP.NE.AND.EX P0, PT, RZ, UR7, PT, P0 ;  /* 0x00000007ff007c0c */ /* 0x000fe2000bf05300 */
[----:B------:R-:W-:Y:S01]  /*5bf0*/  IMAD.MOV.U32 R5, RZ, RZ, R17 ;  /* 0x000000ffff057224 */ /* 0x000fe200078e0011 */
[----:B0-----:R-:W-:-:S11]  /*5c00*/  I2FP.F32.U32 R22, R15 ;  /* 0x0000000f00167245 */ /* 0x001fd60000201000 */
[----:B------:R-:W-:Y:S05]  /*5c10*/  @!P0 BRA `(.L_x_148) ;  /* 0x0000000000288947 */ /* 0x000fea0003800000 */
[----:B------:R-:W-:Y:S02]  /*5c20*/  ULDC UR5, c[0x0][0x634] ;  /* 0x00018d0000057ab9 */ /* 0x000fe40000000800 */
[----:B------:R-:W-:-:S05]  /*5c30*/  IADD3 R5, P0, R16, UR5, RZ ;  /* 0x0000000510057c10 */ /* 0x000fca000ff1e0ff */
[----:B------:R-:W-:-:S04]  /*5c40*/  IMAD.X R21, RZ, RZ, R17, P0 ;  /* 0x000000ffff157224 */ /* 0x000fc800000e0611 */
[----:B------:R-:W-:-:S04]  /*5c50*/  IMAD.WIDE.U32 R6, R21, UR6, RZ ;  /* 0x0000000615067c25 */ /* 0x000fc8000f8e00ff */
[----:B------:R-:W-:-:S04]  /*5c60*/  IMAD.WIDE.U32 R6, P0, R5, UR7, R6 ;  /* 0x0000000705067c25 */ /* 0x000fc8000f800006 */
[----:B------:R-:W-:-:S04]  /*5c70*/  IMAD.WIDE.U32 R4, R5, UR6, RZ ;  /* 0x0000000605047c25 */ /* 0x000fc8000f8e00ff */
[----:B------:R-:W-:Y:S01]  /*5c80*/  IMAD.MOV.U32 R4, RZ, RZ, R7 ;  /* 0x000000ffff047224 */ /* 0x000fe200078e0007 */
[----:B------:R-:W-:Y:S01]  /*5c90*/  IADD3 RZ, P1, R5, R6, RZ ;  /* 0x0000000605ff7210 */ /* 0x000fe20007f3e0ff */
[----:B------:R-:W-:-:S04]  /*5ca0*/  IMAD.X R5, RZ, RZ, RZ, P0 ;  /* 0x000000ffff057224 */ /* 0x000fc800000e06ff */
[----:B------:R-:W-:-:S08]  /*5cb0*/  IMAD.WIDE.U32.X R4, R21, UR7, R4, P1 ;  /* 0x0000000715047c25 */ /* 0x000fd000088e0404 */
.L_x_148:
[--C-:B------:R-:W-:Y:S01]  /*5cc0*/  SHF.R.U64 R14, R4, UR8, R5.reuse ;  /* 0x00000008040e7c19 */ /* 0x100fe20008001205 */
[----:B------:R-:W-:Y:S01]  /*5cd0*/  FMUL R22, R22, UR9 ;  /* 0x0000000916167c20 */ /* 0x000fe20008400000 */
[----:B------:R-:W-:Y:S01]  /*5ce0*/  SHF.R.U32.HI R4, RZ, UR8, R5 ;  /* 0x00000008ff047c19 */ /* 0x000fe20008011605 */
[----:B------:R-:W0:Y:S01]  /*5cf0*/  LDC R6, c[0x0][0x144] ;  /* 0x00005100ff067b82 */ /* 0x000e220000000800 */
[----:B------:R-:W-:Y:S01]  /*5d00*/  IADD3 R5, P0, RZ, -R14, RZ ;  /* 0x8000000eff057210 */ /* 0x000fe20007f1e0ff */
[----:B------:R-:W-:Y:S01]  /*5d10*/  ULDC UR5, c[0x0][0x154] ;  /* 0x0000550000057ab9 */ /* 0x000fe20000000800 */
[----:B-1----:R-:W-:Y:S01]  /*5d20*/  I2FP.F32.U32 R7, R20 ;  /* 0x0000001400077245 */ /* 0x002fe20000201000 */
[----:B------:R-:W1:Y:S01]  /*5d30*/  F2I.U32.TRUNC.NTZ R22, R22 ;  /* 0x0000001600167305 */ /* 0x000e62000020f000 */
[----:B------:R-:W-:Y:S01]  /*5d40*/  ULDC.64 UR6, c[0x0][0x620] ;  /* 0x0001880000067ab9 */ /* 0x000fe20000000a00 */
[----:B------:R-:W-:Y:S01]  /*5d50*/  IMAD.X R4, RZ, RZ, ~R4, P0 ;  /* 0x000000ffff047224 */ /* 0x000fe200000e0e04 */
[----:B------:R-:W-:Y:S01]  /*5d60*/  ISETP.NE.AND P2, PT, R2, 0x1, PT ;  /* 0x000000010200780c */ /* 0x000fe20003f45270 */
[----:B------:R-:W-:Y:S01]  /*5d70*/  FMUL R23, R7, UR5 ;  /* 0x0000000507177c20 */ /* 0x000fe20008400000 */
[----:B------:R-:W2:Y:S01]  /*5d80*/  LDC R25, c[0x0][0x148] ;  /* 0x00005200ff197b82 */ /* 0x000ea20000000800 */
[----:B------:R-:W-:Y:S01]  /*5d90*/  IMAD R4, R4, UR6, RZ ;  /* 0x0000000604047c24 */ /* 0x000fe2000f8e02ff */
[----:B------:R-:W-:-:S03]  /*5da0*/  ULDC UR5, c[0x0][0x618] ;  /* 0x0001860000057ab9 */ /* 0x000fc60000000800 */
[----:B------:R-:W3:Y:S01]  /*5db0*/  F2I.U32.TRUNC.NTZ R23, R23 ;  /* 0x0000001700177305 */ /* 0x000ee2000020f000 */
[C---:B------:R-:W-:Y:S02]  /*5dc0*/  IMAD R7, R5.reuse, UR7, R4 ;  /* 0x0000000705077c24 */ /* 0x040fe4000f8e0204 */
[----:B------:R-:W-:Y:S01]  /*5dd0*/  IMAD.WIDE.U32 R4, R5, UR6, R16 ;  /* 0x0000000605047c25 */ /* 0x000fe2000f8e0010 */
[----:B------:R-:W-:Y:S02]  /*5de0*/  ULDC.64 UR6, c[0x0][0x640] ;  /* 0x0001900000067ab9 */ /* 0x000fe40000000a00 */
[----:B------:R-:W-:Y:S01]  /*5df0*/  ISETP.NE.U32.AND P0, PT, RZ, UR6, PT ;  /* 0x00000006ff007c0c */ /* 0x000fe2000bf05070 */
[----:B------:R-:W-:Y:S02]  /*5e00*/  IMAD.IADD R5, R5, 0x1, R7 ;  /* 0x0000000105057824 */ /* 0x000fe400078e0207 */
[----:B-1----:R-:W-:Y:S01]  /*5e10*/  IMAD.MOV R22, RZ, RZ, -R22 ;  /* 0x000000ffff167224 */ /* 0x002fe200078e0a16 */
[----:B------:R-:W-:-:S02]  /*5e20*/  ISETP.NE.AND.EX P0, PT, RZ, UR7, PT, P0 ;  /* 0x00000007ff007c0c */ /* 0x000fc4000bf05300 */
[----:B------:R-:W-:Y:S01]  /*5e30*/  SHF.R.U64 R21, R4, UR5, R5 ;  /* 0x0000000504157c19 */ /* 0x000fe20008001205 */
[----:B0-----:R-:W-:Y:S01]  /*5e40*/  IMAD R15, R6, R22, R15 ;  /* 0x00000016060f7224 */ /* 0x001fe200078e020f */
[----:B------:R-:W-:Y:S01]  /*5e50*/  SHF.R.U32.HI R4, RZ, UR5, R5 ;  /* 0x00000005ff047c19 */ /* 0x000fe20008011605 */
[----:B------:R-:W-:Y:S01]  /*5e60*/  ULDC UR5, c[0x0][0x608] ;  /* 0x0001820000057ab9 */ /* 0x000fe20000000800 */
[----:B---3--:R-:W-:Y:S02]  /*5e70*/  IMAD.MOV R6, RZ, RZ, -R23 ;  /* 0x000000ffff067224 */ /* 0x008fe400078e0a17 */
[--C-:B------:R-:W-:Y:S02]  /*5e80*/  SHF.R.U64 R22, R21, UR5, R4.reuse ;  /* 0x0000000515167c19 */ /* 0x100fe40008001204 */
[----:B------:R-:W-:Y:S01]  /*5e90*/  SHF.R.U32.HI R5, RZ, UR5, R4 ;  /* 0x00000005ff057c19 */ /* 0x000fe20008011604 */
[----:B------:R-:W-:Y:S01]  /*5ea0*/  ULDC UR5, c[0x0][0x658] ;  /* 0x0001960000057ab9 */ /* 0x000fe20000000800 */
[----:B--2---:R-:W-:-:S02]  /*5eb0*/  @P2 IMAD R15, R25, R6, R20 ;  /* 0x00000006190f2224 */ /* 0x004fc400078e0214 */
[--C-:B------:R-:W-:Y:S02]  /*5ec0*/  SHF.R.U64 R20, R22, UR5, R5.reuse ;  /* 0x0000000516147c19 */ /* 0x100fe40008001205 */
[----:B------:R-:W-:-:S03]  /*5ed0*/  SHF.R.U32.HI R23, RZ, UR5, R5 ;  /* 0x00000005ff177c19 */ /* 0x000fc60008011605 */
[----:B------:R-:W-:Y:S02]  /*5ee0*/  IMAD.MOV.U32 R6, RZ, RZ, R20 ;  /* 0x000000ffff067224 */ /* 0x000fe400078e0014 */
[----:B------:R-:W-:Y:S01]  /*5ef0*/  IMAD.MOV.U32 R5, RZ, RZ, R23 ;  /* 0x000000ffff057224 */ /* 0x000fe200078e0017 */
[----:B------:R-:W-:Y:S06]  /*5f00*/  @!P0 BRA `(.L_x_149) ;  /* 0x00000000002c8947 */ /* 0x000fec0003800000 */
        /* <DEDUP_REMOVED lines=9> */
[----:B------:R-:W-:-:S04]  /*5fa0*/  IMAD.WIDE.U32.X R4, R23, UR7, R4, P1 ;  /* 0x0000000717047c25 */ /* 0x000fc800088e0404 */
[----:B------:R-:W-:-:S07]  /*5fb0*/  IMAD.MOV.U32 R6, RZ, RZ, R4 ;  /* 0x000000ffff067224 */ /* 0x000fce00078e0004 */
.L_x_149:
[----:B------:R-:W-:Y:S01]  /*5fc0*/  ULDC UR5, c[0x0][0x648] ;  /* 0x0001920000057ab9 */ /* 0x000fe20000000800 */
[----:B------:R-:W-:Y:S01]  /*5fd0*/  LOP3.LUT R4, R22, UR17, RZ, 0xc0, !PT ;  /* 0x0000001116047c12 */ /* 0x000fe2000f8ec0ff */
[----:B------:R-:W-:Y:S01]  /*5fe0*/  ULDC UR6, c[0x0][0x610] ;  /* 0x0001840000067ab9 */ /* 0x000fe20000000800 */
[----:B------:R-:W-:Y:S01]  /*5ff0*/  SHF.R.U64 R5, R6, UR5, R5 ;  /* 0x0000000506057c19 */ /* 0x000fe20008001205 */
[----:B------:R-:W-:Y:S01]  /*6000*/  ULDC UR5, c[0x0][0x638] ;  /* 0x00018e0000057ab9 */ /* 0x000fe20000000800 */
[----:B------:R-:W-:Y:S01]  /*6010*/  LOP3.LUT R21, R21, UR4, RZ, 0xc0, !PT ;  /* 0x0000000415157c12 */ /* 0x000fe2000f8ec0ff */
[----:B------:R-:W-:Y:S02]  /*6020*/  IMAD.MOV.U32 R6, RZ, RZ, R14 ;  /* 0x000000ffff067224 */ /* 0x000fe400078e000e */
[----:B------:R-:W-:Y:S02]  /*6030*/  IMAD.MOV R7, RZ, RZ, -R5 ;  /* 0x000000ffff077224 */ /* 0x000fe400078e0a05 */
[----:B------:R-:W-:-:S02]  /*6040*/  IMAD R4, R5, UR18, R4 ;  /* 0x0000001205047c24 */ /* 0x000fc4000f8e0204 */
[----:B------:R-:W-:Y:S01]  /*6050*/  IMAD R20, R7, UR5, R20 ;  /* 0x0000000507147c24 */ /* 0x000fe2000f8e0214 */
[----:B------:R-:W-:Y:S01]  /*6060*/  ULDC UR5, c[0x0][0x600] ;  /* 0x0001800000057ab9 */ /* 0x000fe20000000800 */
[----:B------:R-:W-:Y:S02]  /*6070*/  IMAD R15, R4, UR6, R15 ;  /* 0x00000006040f7c24 */ /* 0x000fe4000f8e020f */
[----:B------:R-:W-:Y:S02]  /*6080*/  IMAD R20, R20, UR5, R21 ;  /* 0x0000000514147c24 */ /* 0x000fe4000f8e0215 */
[----:B------:R-:W-:-:S03]  /*6090*/  IMAD.MOV.U32 R4, RZ, RZ, 0x1 ;  /* 0x00000001ff047424 */ /* 0x000fc600078e00ff */
[----:B------:R-:W-:Y:S02]  /*60a0*/  SEL R21, R20, R15, !P2 ;  /* 0x0000000f14157207 */ /* 0x000fe40005000000 */
[----:B------:R-:W-:-:S07]  /*60b0*/  SEL R20, R15, R20, !P2 ;  /* 0x000000140f147207 */ /* 0x000fce0005000000 */
.L_x_147:
[----:B------:R-:W-:Y:S05]  /*60c0*/  BSYNC B1 ;  /* 0x0000000000017941 */ /* 0x000fea0003800000 */
.L_x_146:
[----:B------:R-:W-:-:S13]  /*60d0*/  LOP3.LUT P0, RZ, R4, 0xff, RZ, 0xc0, !PT ;  /* 0x000000ff04ff7812 */ /* 0x000fda000780c0ff */
[----:B------:R-:W-:Y:S05]  /*60e0*/  @P0 BRA `(.L_x_150) ;  /* 0xfffffff400380947 */ /* 0x000fea000383ffff */
[----:B------:R-:W-:Y:S05]  /*60f0*/  BSYNC B0 ;  /* 0x0000000000007941 */ /* 0x000fea0003800000 */
.L_x_139:
[----:B------:R-:W-:-:S03]  /*6100*/  UMOV UR5, 0xffffffff ;  /* 0xffffffff00057882 */ /* 0x000fc60000000000 */
[----:B------:R-:W-:Y:S05]  /*6110*/  BRA.DIV UR5, `(.L_x_151) ;  /* 0x0000001605047947 */ /* 0x000fea000b800000 */
[----:B------:R-:W-:-:S13]  /*6120*/  ELECT P6, URZ, PT ;  /* 0x00000000003f782f */ /* 0x000fda00038c0000 */
.L_x_193:
[----:B------:R-:W-:Y:S04]  /*6130*/  BSSY B0, `(.L_x_152) ;  /* 0x0000127000007945 */ /* 0x000fe80003800000 */
[----:B------:R-:W-:Y:S05]  /*6140*/  @!P6 BRA `(.L_x_153) ;  /* 0x000000100094e947 */ /* 0x000fea0003800000 */
[----:B------:R-:W-:-:S04]  /*6150*/  LOP3.LUT R19, R19, 0x2, RZ, 0xfc, !PT ;  /* 0x0000000213137812 */ /* 0x000fc800078efcff */
[----:B------:R-:W-:-:S13]  /*6160*/  ISETP.NE.AND P0, PT, R19, 0x3, PT ;  /* 0x000000031300780c */ /* 0x000fda0003f05270 */
[----:B------:R-:W-:Y:S05]  /*6170*/  @!P0 BRA `(.L_x_154) ;  /* 0x0000000000048947 */ /* 0x000fea0003800000 */
[----:B------:R-:W-:Y:S01]  /*6180*/  BPT.TRAP 0x1 ;  /* 0x000000040000795c */ /* 0x000fe20000300000 */
.L_x_154:
[----:B------:R-:W0:Y:S01]  /*6190*/  S2R R5, SR_CgaCtaId ;  /* 0x0000000000057919 */ /* 0x000e220000008800 */
[----:B------:R-:W-:Y:S02]  /*61a0*/  MOV R2, 0x400 ;  /* 0x0000040000027802 */ /* 0x000fe40000000f00 */
[----:B------:R-:W-:Y:S02]  /*61b0*/  SHF.L.U32 R4, R0, 0x1f, RZ ;  /* 0x0000001f00047819 */ /* 0x000fe400000006ff */
[----:B0-----:R-:W-:-:S05]  /*61c0*/  LEA R2, R5, R2, 0x18 ;  /* 0x0000000205027211 */ /* 0x001fca00078ec0ff */
[----:B------:R-:W-:-:S04]  /*61d0*/  VIADD R2, R2, 0x100 ;  /* 0x0000010002027836 */ /* 0x000fc80000000000 */
[C---:B------:R-:W-:Y:S02]  /*61e0*/  IMAD R7, R3.reuse, 0x8, R2 ;  /* 0x0000000803077824 */ /* 0x040fe400078e0202 */
[----:B------:R-:W-:Y:S02]  /*61f0*/  VIADD R3, R3, 0x1 ;  /* 0x0000000103037836 */ /* 0x000fe40000000000 */
[----:B------:R-:W0:Y:S03]  /*6200*/  SYNCS.PHASECHK.TRANS64.TRYWAIT P0, [R7+URZ], R4 ;  /* 0x00000004070075a7 */ /* 0x000e26000800017f */
[----:B------:R-:W-:-:S04]  /*6210*/  ISETP.NE.AND P1, PT, R3, 0x20, PT ;  /* 0x000000200300780c */ /* 0x000fc80003f25270 */
[----:B------:R-:W-:Y:S02]  /*6220*/  SEL R5, RZ, 0x1, P1 ;  /* 0x00000001ff057807 */ /* 0x000fe40000800000 */
[----:B------:R-:W-:Y:S02]  /*6230*/  SEL R3, R3, RZ, P1 ;  /* 0x000000ff03037207 */ /* 0x000fe40000800000 */
[----:B------:R-:W-:-:S03]  /*6240*/  LOP3.LUT R6, R0, R5, RZ, 0x3c, !PT ;  /* 0x0000000500067212 */ /* 0x000fc600078e3cff */
[----:B------:R-:W-:Y:S01]  /*6250*/  IMAD R8, R3, 0x8, R2 ;  /* 0x0000000803087824 */ /* 0x000fe200078e0202 */
[----:B------:R-:W-:Y:S01]  /*6260*/  SHF.L.U32 R5, R6, 0x1f, RZ ;  /* 0x0000001f06057819 */ /* 0x000fe200000006ff */
[----:B0-----:R-:W-:Y:S06]  /*6270*/  @!P0 BRA `(.L_x_155) ;  /* 0x0000001000cc8947 */ /* 0x001fec0003800000 */
.L_x_194:
[----:B------:R-:W1:Y:S01]  /*6280*/  SYNCS.PHASECHK.TRANS64.TRYWAIT P0, [R8+URZ], R5 ;  /* 0x00000005080075a7 */ /* 0x000e62000800017f */
[----:B------:R-:W-:-:S05]  /*6290*/  VIADD R0, R3, 0x1 ;  /* 0x0000000103007836 */ /* 0x000fca0000000000 */
[----:B------:R-:W-:-:S04]  /*62a0*/  ISETP.NE.AND P1, PT, R0, 0x20, PT ;  /* 0x000000200000780c */ /* 0x000fc80003f25270 */
[----:B------:R-:W-:Y:S02]  /*62b0*/  SEL R3, RZ, 0x1, P1 ;  /* 0x00000001ff037807 */ /* 0x000fe40000800000 */
[----:B0-----:R-:W-:Y:S02]  /*62c0*/  SEL R7, R0, RZ, P1 ;  /* 0x000000ff00077207 */ /* 0x001fe40000800000 */
[----:B------:R-:W-:-:S03]  /*62d0*/  LOP3.LUT R6, R6, R3, RZ, 0x3c, !PT ;  /* 0x0000000306067212 */ /* 0x000fc600078e3cff */
[----:B------:R-:W-:Y:S01]  /*62e0*/  IMAD R9, R7, 0x8, R2 ;  /* 0x0000000807097824 */ /* 0x000fe200078e0202 */
[----:B------:R-:W-:Y:S01]  /*62f0*/  SHF.L.U32 R4, R6, 0x1f, RZ ;  /* 0x0000001f06047819 */ /* 0x000fe200000006ff */
[----:B-1----:R-:W-:Y:S06]  /*6300*/  @!P0 BRA `(.L_x_156) ;  /* 0x0000001000bc8947 */ /* 0x002fec0003800000 */
.L_x_195:
[----:B------:R-:W1:Y:S01]  /*6310*/  SYNCS.PHASECHK.TRANS64.TRYWAIT P0, [R9+URZ], R4 ;  /* 0x00000004090075a7 */ /* 0x000e62000800017f */
[----:B------:R-:W-:-:S05]  /*6320*/  VIADD R0, R7, 0x1 ;  /* 0x0000000107007836 */ /* 0x000fca0000000000 */
[----:B------:R-:W-:-:S04]  /*6330*/  ISETP.NE.AND P1, PT, R0, 0x20, PT ;  /* 0x000000200000780c */ /* 0x000fc80003f25270 */
[----:B------:R-:W-:Y:S02]  /*6340*/  SEL R3, RZ, 0x1, P1 ;  /* 0x00000001ff037807 */ /* 0x000fe40000800000 */
[----:B------:R-:W-:Y:S02]  /*6350*/  SEL R7, R0, RZ, P1 ;  /* 0x000000ff00077207 */ /* 0x000fe40000800000 */
[----:B------:R-:W-:-:S03]  /*6360*/  LOP3.LUT R6, R6, R3, RZ, 0x3c, !PT ;  /* 0x0000000306067212 */ /* 0x000fc600078e3cff */
[----:B0-----:R-:W-:Y:S01]  /*6370*/  IMAD R8, R7, 0x8, R2 ;  /* 0x0000000807087824 */ /* 0x001fe200078e0202 */
[----:B------:R-:W-:Y:S01]  /*6380*/  SHF.L.U32 R5, R6, 0x1f, RZ ;  /* 0x0000001f06057819 */ /* 0x000fe200000006ff */
[----:B-1----:R-:W-:Y:S06]  /*6390*/  @!P0 BRA `(.L_x_157) ;  /* 0x0000001000ac8947 */ /* 0x002fec0003800000 */
.L_x_196:
        /* <DEDUP_REMOVED lines=9> */
.L_x_197:
        /* <DEDUP_REMOVED lines=9> */
.L_x_198:
        /* <DEDUP_REMOVED lines=9> */
.L_x_199:
        /* <DEDUP_REMOVED lines=9> */
.L_x_200:
        /* <DEDUP_REMOVED lines=9> */
.L_x_201:
        /* <DEDUP_REMOVED lines=9> */
.L_x_202:
        /* <DEDUP_REMOVED lines=9> */
.L_x_203:
        /* <DEDUP_REMOVED lines=9> */
.L_x_204:
        /* <DEDUP_REMOVED lines=9> */
.L_x_205:
        /* <DEDUP_REMOVED lines=9> */
.L_x_206:
        /* <DEDUP_REMOVED lines=9> */
.L_x_207:
        /* <DEDUP_REMOVED lines=9> */
.L_x_208:
        /* <DEDUP_REMOVED lines=9> */
.L_x_209:
        /* <DEDUP_REMOVED lines=9> */
.L_x_210:
        /* <DEDUP_REMOVED lines=9> */
.L_x_211:
        /* <DEDUP_REMOVED lines=9> */
.L_x_212:
        /* <DEDUP_REMOVED lines=9> */
.L_x_213:
        /* <DEDUP_REMOVED lines=9> */
.L_x_214:
        /* <DEDUP_REMOVED lines=9> */
.L_x_215:
        /* <DEDUP_REMOVED lines=9> */
.L_x_216:
        /* <DEDUP_REMOVED lines=9> */
.L_x_217:
        /* <DEDUP_REMOVED lines=9> */
.L_x_218:
        /* <DEDUP_REMOVED lines=9> */
.L_x_219:
        /* <DEDUP_REMOVED lines=9> */
.L_x_220:
        /* <DEDUP_REMOVED lines=9> */
.L_x_221:
        /* <DEDUP_REMOVED lines=9> */
.L_x_222:
[----:B------:R-:W1:Y:S01]  /*7240*/  SYNCS.PHASECHK.TRANS64.TRYWAIT P0, [R8+URZ], R5 ;  /* 0x00000005080075a7 */ /* 0x000e62000800017f */
[----:B------:R-:W-:-:S05]  /*7250*/  VIADD R0, R7, 0x1 ;  /* 0x0000000107007836 */ /* 0x000fca0000000000 */
[----:B------:R-:W-:-:S04]  /*7260*/  ISETP.NE.AND P1, PT, R0, 0x20, PT ;  /* 0x000000200000780c */ /* 0x000fc80003f25270 */
[----:B------:R-:W-:Y:S02]  /*7270*/  SEL R3, RZ, 0x1, P1 ;  /* 0x00000001ff037807 */ /* 0x000fe40000800000 */
[----:B------:R-:W-:Y:S02]  /*7280*/  SEL R7, R0, RZ, P1 ;  /* 0x000000ff00077207 */ /* 0x000fe40000800000 */
[----:B0-----:R-:W-:-:S03]  /*7290*/  LOP3.LUT R9, R6, R3, RZ, 0x3c, !PT ;  /* 0x0000000306097212 */ /* 0x001fc600078e3cff */
[----:B------:R-:W-:Y:S01]  /*72a0*/  IMAD R11, R7, 0x8, R2 ;  /* 0x00000008070b7824 */ /* 0x000fe200078e0202 */
[----:B------:R-:W-:Y:S01]  /*72b0*/  SHF.L.U32 R6, R9, 0x1f, RZ ;  /* 0x0000001f09067819 */ /* 0x000fe200000006ff */
[----:B-1----:R-:W-:Y:S06]  /*72c0*/  @!P0 BRA `(.L_x_184) ;  /* 0x0000000800fc8947 */ /* 0x002fec0003800000 */
.L_x_223:
[----:B------:R-:W1:Y:S01]  /*72d0*/  SYNCS.PHASECHK.TRANS64.TRYWAIT P0, [R11+URZ], R6 ;  /* 0x000000060b0075a7 */ /* 0x000e62000800017f */
[----:B------:R-:W-:-:S05]  /*72e0*/  VIADD R0, R7, 0x1 ;  /* 0x0000000107007836 */ /* 0x000fca0000000000 */
[----:B------:R-:W-:-:S04]  /*72f0*/  ISETP.NE.AND P1, PT, R0, 0x20, PT ;  /* 0x000000200000780c */ /* 0x000fc80003f25270 */
[----:B------:R-:W-:Y:S02]  /*7300*/  SEL R4, RZ, 0x1, P1 ;  /* 0x00000001ff047807 */ /* 0x000fe40000800000 */
[----:B------:R-:W-:Y:S02]  /*7310*/  SEL R3, R0, RZ, P1 ;  /* 0x000000ff00037207 */ /* 0x000fe40000800000 */
[----:B------:R-:W-:Y:S01]  /*7320*/  LOP3.LUT R0, R9, R4, RZ, 0x3c, !PT ;  /* 0x0000000409007212 */ /* 0x000fe200078e3cff */
[----:B-1----:R-:W-:Y:S06]  /*7330*/  @!P0 BRA `(.L_x_185) ;  /* 0x0000000800f48947 */ /* 0x002fec0003800000 */
.L_x_224:
[----:B------:R-:W-:Y:S01]  /*7340*/  IMAD R3, R3, 0x8, R2 ;  /* 0x0000000803037824 */ /* 0x000fe200078e0202 */
[----:B------:R-:W-:-:S07]  /*7350*/  SHF.L.U32 R0, R0, 0x1f, RZ ;  /* 0x0000001f00007819 */ /* 0x000fce00000006ff */
.L_x_186:
[----:B--2---:R2:W3:Y:S02]  /*7360*/  SYNCS.PHASECHK.TRANS64.TRYWAIT P0, [R3+URZ], R0 ;  /* 0x00000000030075a7 */ /* 0x0044e4000800017f */
[----:B---3--:R-:W-:Y:S05]  /*7370*/  @!P0 NANOSLEEP.SYNCS 0x989680 ;  /* 0x009896800000895d */ /* 0x008fea0003900000 */
[----:B------:R-:W3:Y:S02]  /*7380*/  @!P0 SYNCS.PHASECHK.TRANS64 P0, [R3+URZ], R0 ;  /* 0x00000000030085a7 */ /* 0x000ee4000800007f */
[----:B---3--:R-:W-:Y:S05]  /*7390*/  @!P0 BRA `(.L_x_186) ;  /* 0xfffffffc00f08947 */ /* 0x008fea000383ffff */
.L_x_153:
[----:B------:R-:W-:Y:S05]  /*73a0*/  BSYNC B0 ;  /* 0x0000000000007941 */ /* 0x000fea0003800000 */
.L_x_152:
[----:B------:R-:W-:Y:S05]  /*73b0*/  EXIT ;  /* 0x000000000000794d */ /* 0x000fea0003800000 */
.L_x_22:
[----:B---3--:R3:W4:Y:S02]  /*73c0*/  SYNCS.PHASECHK.TRANS64.TRYWAIT P1, [R3+URZ], R0 ;  /* 0x00000000030075a7 */ /* 0x008724000802017f */
[----:B----4-:R-:W-:Y:S05]  /*73d0*/  @!P1 NANOSLEEP.SYNCS 0x989680 ;  /* 0x009896800000995d */ /* 0x010fea0003900000 */
[----:B------:R-:W4:Y:S02]  /*73e0*/  @!P1 SYNCS.PHASECHK.TRANS64 P1, [R3+URZ], R0 ;  /* 0x00000000030095a7 */ /* 0x000f24000802007f */
[----:B----4-:R-:W-:Y:S05]  /*73f0*/  @!P1 BRA `(.L_x_22) ;  /* 0xfffffffc00f09947 */ /* 0x010fea000383ffff */
[----:B------:R-:W-:Y:S05]  /*7400*/  BRA `(.L_x_21) ;  /* 0xffffffa4002c7947 */ /* 0x000fea000383ffff */
.L_x_27:
[----:B-1----:R1:W2:Y:S02]  /*7410*/  SYNCS.PHASECHK.TRANS64.TRYWAIT P1, [R5+URZ], R4 ;  /* 0x00000004050075a7 */ /* 0x0022a4000802017f */
[----:B--2---:R-:W-:Y:S05]  /*7420*/  @!P1 NANOSLEEP.SYNCS 0x989680 ;  /* 0x009896800000995d */ /* 0x004fea0003900000 */
[----:B------:R-:W2:Y:S02]  /*7430*/  @!P1 SYNCS.PHASECHK.TRANS64 P1, [R5+URZ], R4 ;  /* 0x00000004050095a7 */ /* 0x000ea4000802007f */
[----:B--2---:R-:W-:Y:S05]  /*7440*/  @!P1 BRA `(.L_x_27) ;  /* 0xfffffffc00f09947 */ /* 0x004fea000383ffff */
[----:B------:R-:W-:Y:S05]  /*7450*/  BRA `(.L_x_26) ;  /* 0xffffffa400c07947 */ /* 0x000fea000383ffff */
.L_x_140:
[----:B------:R-:W-:Y:S01]  /*7460*/  BSSY B1, `(.L_x_187) ;  /* 0x0000006000017945 */ /* 0x000fe20003800000 */
[----:B------:R-:W-:-:S07]  /*7470*/  IMAD.MOV.U32 R15, RZ, RZ, -0x1 ;  /* 0xffffffffff0f7424 */ /* 0x000fce00078e00ff */
[----:B------:R-:W-:Y:S05]  /*7480*/  WARPSYNC.COLLECTIVE R15, `(.L_x_188) ;  /* 0x000000000f0c7348 */ /* 0x000fea0003c00000 */
[----:B------:R-:W-:Y:S02]  /*7490*/  ELECT P6, UR62, PT ;  /* 0x00000000003e782f */ /* 0x000fe400038c0000 */
[----:B------:R-:W-:Y:S01]  /*74a0*/  MOV R14, UR62 ;  /* 0x0000003e000e7c02 */ /* 0x000fe20008000f00 */
[----:B------:R-:W-:Y:S10]  /*74b0*/  ENDCOLLECTIVE ;  /* 0x000000000000791b */ /* 0x000ff40003800000 */
.L_x_188:
[----:B------:R-:W-:Y:S05]  /*74c0*/  BSYNC B1 ;  /* 0x0000000000017941 */ /* 0x000fea0003800000 */
.L_x_187:
[----:B------:R-:W-:Y:S05]  /*74d0*/  BRA `(.L_x_189) ;  /* 0xffffffe000487947 */ /* 0x000fea000383ffff */
.L_x_143:
[----:B0-----:R0:W1:Y:S02]  /*74e0*/  SYNCS.PHASECHK.TRANS64.TRYWAIT P0, [R20+URZ+0x100], R7 ;  /* 0x00010007140075a7 */ /* 0x001064000800017f */
[----:B-1----:R-:W-:Y:S05]  /*74f0*/  @!P0 NANOSLEEP.SYNCS 0x989680 ;  /* 0x009896800000895d */ /* 0x002fea0003900000 */
[----:B------:R-:W1:Y:S02]  /*7500*/  @!P0 SYNCS.PHASECHK.TRANS64 P0, [R20+URZ+0x100], R7 ;  /* 0x00010007140085a7 */ /* 0x000e64000800007f */
[----:B-1----:R-:W-:Y:S05]  /*7510*/  @!P0 BRA `(.L_x_143) ;  /* 0xfffffffc00f08947 */ /* 0x002fea000383ffff */
[----:B------:R-:W-:Y:S05]  /*7520*/  BRA `(.L_x_190) ;  /* 0xffffffe000847947 */ /* 0x000fea000383ffff */
.L_x_151:
[----:B------:R-:W-:Y:S01]  /*7530*/  BSSY B0, `(.L_x_191) ;  /* 0x0000006000007945 */ /* 0x000fe20003800000 */
[----:B------:R-:W-:-:S07]  /*7540*/  IMAD.MOV.U32 R15, RZ, RZ, -0x1 ;  /* 0xffffffffff0f7424 */ /* 0x000fce00078e00ff */
[----:B------:R-:W-:Y:S05]  /*7550*/  WARPSYNC.COLLECTIVE R15, `(.L_x_192) ;  /* 0x000000000f0c7348 */ /* 0x000fea0003c00000 */
[----:B------:R-:W-:Y:S02]  /*7560*/  ELECT P6, UR62, PT ;  /* 0x00000000003e782f */ /* 0x000fe400038c0000 */
[----:B------:R-:W-:Y:S01]  /*7570*/  MOV R14, UR62 ;  /* 0x0000003e000e7c02 */ /* 0x000fe20008000f00 */
[----:B------:R-:W-:Y:S10]  /*7580*/  ENDCOLLECTIVE ;  /* 0x000000000000791b */ /* 0x000ff40003800000 */
.L_x_192:
[----:B------:R-:W-:Y:S05]  /*7590*/  BSYNC B0 ;  /* 0x0000000000007941 */ /* 0x000fea0003800000 */
.L_x_191:
[----:B------:R-:W-:Y:S05]  /*75a0*/  BRA `(.L_x_193) ;  /* 0xffffffe800e07947 */ /* 0x000fea000383ffff */
.L_x_155:
[----:B0-----:R0:W1:Y:S02]  /*75b0*/  SYNCS.PHASECHK.TRANS64.TRYWAIT P0, [R7+URZ], R4 ;  /* 0x00000004070075a7 */ /* 0x001064000800017f */
[----:B-1----:R-:W-:Y:S05]  /*75c0*/  @!P0 NANOSLEEP.SYNCS 0x989680 ;  /* 0x009896800000895d */ /* 0x002fea0003900000 */
[----:B------:R-:W1:Y:S02]  /*75d0*/  @!P0 SYNCS.PHASECHK.TRANS64 P0, [R7+URZ], R4 ;  /* 0x00000004070085a7 */ /* 0x000e64000800007f */
[----:B-1----:R-:W-:Y:S05]  /*75e0*/  @!P0 BRA `(.L_x_155) ;  /* 0xfffffffc00f08947 */ /* 0x002fea000383ffff */
[----:B------:R-:W-:Y:S05]  /*75f0*/  BRA `(.L_x_194) ;  /* 0xffffffec00207947 */ /* 0x000fea000383ffff */
.L_x_156:
[----:B0-----:R0:W1:Y:S02]  /*7600*/  SYNCS.PHASECHK.TRANS64.TRYWAIT P0, [R8+URZ], R5 ;  /* 0x00000005080075a7 */ /* 0x001064000800017f */
[----:B-1----:R-:W-:Y:S05]  /*7610*/  @!P0 NANOSLEEP.SYNCS 0x989680 ;  /* 0x009896800000895d */ /* 0x002fea0003900000 */
[----:B------:R-:W1:Y:S02]  /*7620*/  @!P0 SYNCS.PHASECHK.TRANS64 P0, [R8+URZ], R5 ;  /* 0x00000005080085a7 */ /* 0x000e64000800007f */
[----:B-1----:R-:W-:Y:S05]  /*7630*/  @!P0 BRA `(.L_x_156) ;  /* 0xfffffffc00f08947 */ /* 0x002fea000383ffff */
[----:B------:R-:W-:Y:S05]  /*7640*/  BRA `(.L_x_195) ;  /* 0xffffffec00307947 */ /* 0x000fea000383ffff */
.L_x_157:
[----:B0-----:R0:W1:Y:S02]  /*7650*/  SYNCS.PHASECHK.TRANS64.TRYWAIT P0, [R9+URZ], R4 ;  /* 0x00000004090075a7 */ /* 0x001064000800017f */
[----:B-1----:R-:W-:Y:S05]  /*7660*/  @!P0 NANOSLEEP.SYNCS 0x989680 ;  /* 0x009896800000895d */ /* 0x002fea0003900000 */
[----:B------:R-:W1:Y:S02]  /*7670*/  @!P0 SYNCS.PHASECHK.TRANS64 P0, [R9+URZ], R4 ;  /* 0x00000004090085a7 */ /* 0x000e64000800007f */
[----:B-1----:R-:W-:Y:S05]  /*7680*/  @!P0 BRA `(.L_x_157) ;  /* 0xfffffffc00f08947 */ /* 0x002fea000383ffff */
[----:B------:R-:W-:Y:S05]  /*7690*/  BRA `(.L_x_196) ;  /* 0xffffffec00407947 */ /* 0x000fea000383ffff */
.L_x_158:
[----:B0-----:R0:W1:Y:S02]  /*76a0*/  SYNCS.PHASECHK.TRANS64.TRYWAIT P0, [R8+URZ], R5 ;  /* 0x00000005080075a7 */ /* 0x001064000800017f */
[----:B-1----:R-:W-:Y:S05]  /*76b0*/  @!P0 NANOSLEEP.SYNCS 0x989680 ;  /* 0x009896800000895d */ /* 0x002fea0003900000 */
[----:B------:R-:W1:Y:S02]  /*76c0*/  @!P0 SYNCS.PHASECHK.TRANS64 P0, [R8+URZ], R5 ;  /* 0x00000005080085a7 */ /* 0x000e64000800007f */
[----:B-1----:R-:W-:Y:S05]  /*76d0*/  @!P0 BRA `(.L_x_158) ;  /* 0xfffffffc00f08947 */ /* 0x002fea000383ffff */
[----:B------:R-:W-:Y:S05]  /*76e0*/  BRA `(.L_x_197) ;  /* 0xffffffec00507947 */ /* 0x000fea000383ffff */
.L_x_159:
[----:B0-----:R0:W1:Y:S02]  /*76f0*/  SYNCS.PHASECHK.TRANS64.TRYWAIT P0, [R9+URZ], R4 ;  /* 0x00000004090075a7 */ /* 0x001064000800017f */
[----:B-1----:R-:W-:Y:S05]  /*7700*/  @!P0 NANOSLEEP.SYNCS 0x989680 ;  /* 0x009896800000895d */ /* 0x002fea0003900000 */
[----:B------:R-:W1:Y:S02]  /*7710*/  @!P0 SYNCS.PHASECHK.TRANS64 P0, [R9+URZ], R4 ;  /* 0x00000004090085a7 */ /* 0x000e64000800007f */
[----:B-1----:R-:W-:Y:S05]  /*7720*/  @!P0 BRA `(.L_x_159) ;  /* 0xfffffffc00f08947 */ /* 0x002fea000383ffff */
[----:B------:R-:W-:Y:S05]  /*7730*/  BRA `(.L_x_198) ;  /* 0xffffffec00607947 */ /* 0x000fea000383ffff */
.L_x_160:
[----:B0-----:R0:W1:Y:S02]  /*7740*/  SYNCS.PHASECHK.TRANS64.TRYWAIT P0, [R8+URZ], R5 ;  /* 0x00000005080075a7 */ /* 0x001064000800017f */
[----:B-1----:R-:W-:Y:S05]  /*7750*/  @!P0 NANOSLEEP.SYNCS 0x989680 ;  /* 0x009896800000895d */ /* 0x002fea0003900000 */
[----:B------:R-:W1:Y:S02]  /*7760*/  @!P0 SYNCS.PHASECHK.TRANS64 P0, [R8+URZ], R5 ;  /* 0x00000005080085a7 */ /* 0x000e64000800007f */
[----:B-1----:R-:W-:Y:S05]  /*7770*/  @!P0 BRA `(.L_x_160) ;  /* 0xfffffffc00f08947 */ /* 0x002fea000383ffff */
[----:B------:R-:W-:Y:S05]  /*7780*/  BRA `(.L_x_199) ;  /* 0xffffffec00707947 */ /* 0x000fea000383ffff */
.L_x_161:
[----:B0-----:R0:W1:Y:S02]  /*7790*/  SYNCS.PHASECHK.TRANS64.TRYWAIT P0, [R9+URZ], R4 ;  /* 0x00000004090075a7 */ /* 0x001064000800017f */
[----:B-1----:R-:W-:Y:S05]  /*77a0*/  @!P0 NANOSLEEP.SYNCS 0x989680 ;  /* 0x009896800000895d */ /* 0x002fea0003900000 */
[----:B------:R-:W1:Y:S02]  /*77b0*/  @!P0 SYNCS.PHASECHK.TRANS64 P0, [R9+URZ], R4 ;  /* 0x00000004090085a7 */ /* 0x000e64000800007f */
[----:B-1----:R-:W-:Y:S05]  /*77c0*/  @!P0 BRA `(.L_x_161) ;  /* 0xfffffffc00f08947 */ /* 0x002fea000383ffff */
[----:B------:R-:W-:Y:S05]  /*77d0*/  BRA `(.L_x_200) ;  /* 0xffffffec00807947 */ /* 0x000fea000383ffff */
.L_x_162:
[----:B0-----:R0:W1:Y:S02]  /*77e0*/  SYNCS.PHASECHK.TRANS64.TRYWAIT P0, [R8+URZ], R5 ;  /* 0x00000005080075a7 */ /* 0x001064000800017f */
[----:B-1----:R-:W-:Y:S05]  /*77f0*/  @!P0 NANOSLEEP.SYNCS 0x989680 ;  /* 0x009896800000895d */ /* 0x002fea0003900000 */
[----:B------:R-:W1:Y:S02]  /*7800*/  @!P0 SYNCS.PHASECHK.TRANS64 P0, [R8+URZ], R5 ;  /* 0x00000005080085a7 */ /* 0x000e64000800007f */
[----:B-1----:R-:W-:Y:S05]  /*7810*/  @!P0 BRA `(.L_x_162) ;  /* 0xfffffffc00f08947 */ /* 0x002fea000383ffff */
[----:B------:R-:W-:Y:S05]  /*7820*/  BRA `(.L_x_201) ;  /* 0xffffffec00907947 */ /* 0x000fea000383ffff */
.L_x_163:
[----:B0-----:R0:W1:Y:S02]  /*7830*/  SYNCS.PHASECHK.TRANS64.TRYWAIT P0, [R9+URZ], R4 ;  /* 0x00000004090075a7 */ /* 0x001064000800017f */
[----:B-1----:R-:W-:Y:S05]  /*7840*/  @!P0 NANOSLEEP.SYNCS 0x989680 ;  /* 0x009896800000895d */ /* 0x002fea0003900000 */
[----:B------:R-:W1:Y:S02]  /*7850*/  @!P0 SYNCS.PHASECHK.TRANS64 P0, [R9+URZ], R4 ;  /* 0x00000004090085a7 */ /* 0x000e64000800007f */
[----:B-1----:R-:W-:Y:S05]  /*7860*/  @!P0 BRA `(.L_x_163) ;  /* 0xfffffffc00f08947 */ /* 0x002fea000383ffff */
[----:B------:R-:W-:Y:S05]  /*7870*/  BRA `(.L_x_202) ;  /* 0xffffffec00a07947 */ /* 0x000fea000383ffff */
.L_x_164:
[----:B0-----:R0:W1:Y:S02]  /*7880*/  SYNCS.PHASECHK.TRANS64.TRYWAIT P0, [R8+URZ], R5 ;  /* 0x00000005080075a7 */ /* 0x001064000800017f */
[----:B-1----:R-:W-:Y:S05]  /*7890*/  @!P0 NANOSLEEP.SYNCS 0x989680 ;  /* 0x009896800000895d */ /* 0x002fea0003900000 */
[----:B------:R-:W1:Y:S02]  /*78a0*/  @!P0 SYNCS.PHASECHK.TRANS64 P0, [R8+URZ], R5 ;  /* 0x00000005080085a7 */ /* 0x000e64000800007f */
[----:B-1----:R-:W-:Y:S05]  /*78b0*/  @!P0 BRA `(.L_x_164) ;  /* 0xfffffffc00f08947 */ /* 0x002fea000383ffff */
[----:B------:R-:W-:Y:S05]  /*78c0*/  BRA `(.L_x_203) ;  /* 0xffffffec00b07947 */ /* 0x000fea000383ffff */
.L_x_165:
[----:B0-----:R0:W1:Y:S02]  /*78d0*/  SYNCS.PHASECHK.TRANS64.TRYWAIT P0, [R9+URZ], R4 ;  /* 0x00000004090075a7 */ /* 0x001064000800017f */
[----:B-1----:R-:W-:Y:S05]  /*78e0*/  @!P0 NANOSLEEP.SYNCS 0x989680 ;  /* 0x009896800000895d */ /* 0x002fea0003900000 */
[----:B------:R-:W1:Y:S02]  /*78f0*/  @!P0 SYNCS.PHASECHK.TRANS64 P0, [R9+URZ], R4 ;  /* 0x00000004090085a7 */ /* 0x000e64000800007f */
[----:B-1----:R-:W-:Y:S05]  /*7900*/  @!P0 BRA `(.L_x_165) ;  /* 0xfffffffc00f08947 */ /* 0x002fea000383ffff */
[----:B------:R-:W-:Y:S05]  /*7910*/  BRA `(.L_x_204) ;  /* 0xffffffec00c07947 */ /* 0x000fea000383ffff */
.L_x_166:
[----:B0-----:R0:W1:Y:S02]  /*7920*/  SYNCS.PHASECHK.TRANS64.TRYWAIT P0, [R8+URZ], R5 ;  /* 0x00000005080075a7 */ /* 0x001064000800017f */
[----:B-1----:R-:W-:Y:S05]  /*7930*/  @!P0 NANOSLEEP.SYNCS 0x989680 ;  /* 0x009896800000895d */ /* 0x002fea0003900000 */
[----:B------:R-:W1:Y:S02]  /*7940*/  @!P0 SYNCS.PHASECHK.TRANS64 P0, [R8+URZ], R5 ;  /* 0x00000005080085a7 */ /* 0x000e64000800007f */
[----:B-1----:R-:W-:Y:S05]  /*7950*/  @!P0 BRA `(.L_x_166) ;  /* 0xfffffffc00f08947 */ /* 0x002fea000383ffff */
[----:B------:R-:W-:Y:S05]  /*7960*/  BRA `(.L_x_205) ;  /* 0xffffffec00d07947 */ /* 0x000fea000383ffff */
.L_x_167:
[----:B0-----:R0:W1:Y:S02]  /*7970*/  SYNCS.PHASECHK.TRANS64.TRYWAIT P0, [R9+URZ], R4 ;  /* 0x00000004090075a7 */ /* 0x001064000800017f */
[----:B-1----:R-:W-:Y:S05]  /*7980*/  @!P0 NANOSLEEP.SYNCS 0x989680 ;  /* 0x009896800000895d */ /* 0x002fea0003900000 */
[----:B------:R-:W1:Y:S02]  /*7990*/  @!P0 SYNCS.PHASECHK.TRANS64 P0, [R9+URZ], R4 ;  /* 0x00000004090085a7 */ /* 0x000e64000800007f */
[----:B-1----:R-:W-:Y:S05]  /*79a0*/  @!P0 BRA `(.L_x_167) ;  /* 0xfffffffc00f08947 */ /* 0x002fea000383ffff */
[----:B------:R-:W-:Y:S05]  /*79b0*/  BRA `(.L_x_206) ;  /* 0xffffffec00e07947 */ /* 0x000fea000383ffff */
.L_x_168:
[----:B0-----:R0:W1:Y:S02]  /*79c0*/  SYNCS.PHASECHK.TRANS64.TRYWAIT P0, [R8+URZ], R5 ;  /* 0x00000005080075a7 */ /* 0x001064000800017f */
[----:B-1----:R-:W-:Y:S05]  /*79d0*/  @!P0 NANOSLEEP.SYNCS 0x989680 ;  /* 0x009896800000895d */ /* 0x002fea0003900000 */
[----:B------:R-:W1:Y:S02]  /*79e0*/  @!P0 SYNCS.PHASECHK.TRANS64 P0, [R8+URZ], R5 ;  /* 0x00000005080085a7 */ /* 0x000e64000800007f */
[----:B-1----:R-:W-:Y:S05]  /*79f0*/  @!P0 BRA `(.L_x_168) ;  /* 0xfffffffc00f08947 */ /* 0x002fea000383ffff */
[----:B------:R-:W-:Y:S05]  /*7a00*/  BRA `(.L_x_207) ;  /* 0xffffffec00f07947 */ /* 0x000fea000383ffff */
.L_x_169:
[----:B0-----:R0:W1:Y:S02]  /*7a10*/  SYNCS.PHASECHK.TRANS64.TRYWAIT P0, [R9+URZ], R4 ;  /* 0x00000004090075a7 */ /* 0x001064000800017f */
[----:B-1----:R-:W-:Y:S05]  /*7a20*/  @!P0 NANOSLEEP.SYNCS 0x989680 ;  /* 0x009896800000895d */ /* 0x002fea0003900000 */
[----:B------:R-:W1:Y:S02]  /*7a30*/  @!P0 SYNCS.PHASECHK.TRANS64 P0, [R9+URZ], R4 ;  /* 0x00000004090085a7 */ /* 0x000e64000800007f */
[----:B-1----:R-:W-:Y:S05]  /*7a40*/  @!P0 BRA `(.L_x_169) ;  /* 0xfffffffc00f08947 */ /* 0x002fea000383ffff */
[----:B------:R-:W-:Y:S05]  /*7a50*/  BRA `(.L_x_208) ;  /* 0xfffffff000007947 */ /* 0x000fea000383ffff */
.L_x_170:
[----:B0-----:R0:W1:Y:S02]  /*7a60*/  SYNCS.PHASECHK.TRANS64.TRYWAIT P0, [R8+URZ], R5 ;  /* 0x00000005080075a7 */ /* 0x001064000800017f */
[----:B-1----:R-:W-:Y:S05]  /*7a70*/  @!P0 NANOSLEEP.SYNCS 0x989680 ;  /* 0x009896800000895d */ /* 0x002fea0003900000 */
[----:B------:R-:W1:Y:S02]  /*7a80*/  @!P0 SYNCS.PHASECHK.TRANS64 P0, [R8+URZ], R5 ;  /* 0x00000005080085a7 */ /* 0x000e64000800007f */
[----:B-1----:R-:W-:Y:S05]  /*7a90*/  @!P0 BRA `(.L_x_170) ;  /* 0xfffffffc00f08947 */ /* 0x002fea000383ffff */
[----:B------:R-:W-:Y:S05]  /*7aa0*/  BRA `(.L_x_209) ;  /* 0xfffffff000107947 */ /* 0x000fea000383ffff */
.L_x_171:
[----:B0-----:R0:W1:Y:S02]  /*7ab0*/  SYNCS.PHASECHK.TRANS64.TRYWAIT P0, [R9+URZ], R4 ;  /* 0x00000004090075a7 */ /* 0x001064000800017f */
[----:B-1----:R-:W-:Y:S05]  /*7ac0*/  @!P0 NANOSLEEP.SYNCS 0x989680 ;  /* 0x009896800000895d */ /* 0x002fea0003900000 */
[----:B------:R-:W1:Y:S02]  /*7ad0*/  @!P0 SYNCS.PHASECHK.TRANS64 P0, [R9+URZ], R4 ;  /* 0x00000004090085a7 */ /* 0x000e64000800007f */
[----:B-1----:R-:W-:Y:S05]  /*7ae0*/  @!P0 BRA `(.L_x_171) ;  /* 0xfffffffc00f08947 */ /* 0x002fea000383ffff */
[----:B------:R-:W-:Y:S05]  /*7af0*/  BRA `(.L_x_210) ;  /* 0xfffffff000207947 */ /* 0x000fea000383ffff */
.L_x_172:
[----:B0-----:R0:W1:Y:S02]  /*7b00*/  SYNCS.PHASECHK.TRANS64.TRYWAIT P0, [R8+URZ], R5 ;  /* 0x00000005080075a7 */ /* 0x001064000800017f */
[----:B-1----:R-:W-:Y:S05]  /*7b10*/  @!P0 NANOSLEEP.SYNCS 0x989680 ;  /* 0x009896800000895d */ /* 0x002fea0003900000 */
[----:B------:R-:W1:Y:S02]  /*7b20*/  @!P0 SYNCS.PHASECHK.TRANS64 P0, [R8+URZ], R5 ;  /* 0x00000005080085a7 */ /* 0x000e64000800007f */
[----:B-1----:R-:W-:Y:S05]  /*7b30*/  @!P0 BRA `(.L_x_172) ;  /* 0xfffffffc00f08947 */ /* 0x002fea000383ffff */
[----:B------:R-:W-:Y:S05]  /*7b40*/  BRA `(.L_x_211) ;  /* 0xfffffff000307947 */ /* 0x000fea000383ffff */
.L_x_173:
[----:B0-----:R0:W1:Y:S02]  /*7b50*/  SYNCS.PHASECHK.TRANS64.TRYWAIT P0, [R9+URZ], R4 ;  /* 0x00000004090075a7 */ /* 0x001064000800017f */
[----:B-1----:R-:W-:Y:S05]  /*7b60*/  @!P0 NANOSLEEP.SYNCS 0x989680 ;  /* 0x009896800000895d */ /* 0x002fea0003900000 */
[----:B------:R-:W1:Y:S02]  /*7b70*/  @!P0 SYNCS.PHASECHK.TRANS64 P0, [R9+URZ], R4 ;  /* 0x00000004090085a7 */ /* 0x000e64000800007f */
[----:B-1----:R-:W-:Y:S05]  /*7b80*/  @!P0 BRA `(.L_x_173) ;  /* 0xfffffffc00f08947 */ /* 0x002fea000383ffff */
[----:B------:R-:W-:Y:S05]  /*7b90*/  BRA `(.L_x_212) ;  /* 0xfffffff000407947 */ /* 0x000fea000383ffff */
.L_x_174:
[----:B0-----:R0:W1:Y:S02]  /*7ba0*/  SYNCS.PHASECHK.TRANS64.TRYWAIT P0, [R8+URZ], R5 ;  /* 0x00000005080075a7 */ /* 0x001064000800017f */
[----:B-1----:R-:W-:Y:S05]  /*7bb0*/  @!P0 NANOSLEEP.SYNCS 0x989680 ;  /* 0x009896800000895d */ /* 0x002fea0003900000 */
[----:B------:R-:W1:Y:S02]  /*7bc0*/  @!P0 SYNCS.PHASECHK.TRANS64 P0, [R8+URZ], R5 ;  /* 0x00000005080085a7 */ /* 0x000e64000800007f */
[----:B-1----:R-:W-:Y:S05]  /*7bd0*/  @!P0 BRA `(.L_x_174) ;  /* 0xfffffffc00f08947 */ /* 0x002fea000383ffff */
[----:B------:R-:W-:Y:S05]  /*7be0*/  BRA `(.L_x_213) ;  /* 0xfffffff000507947 */ /* 0x000fea000383ffff */
.L_x_175:
[----:B0-----:R0:W1:Y:S02]  /*7bf0*/  SYNCS.PHASECHK.TRANS64.TRYWAIT P0, [R9+URZ], R4 ;  /* 0x00000004090075a7 */ /* 0x001064000800017f */
[----:B-1----:R-:W-:Y:S05]  /*7c00*/  @!P0 NANOSLEEP.SYNCS 0x989680 ;  /* 0x009896800000895d */ /* 0x002fea0003900000 */
[----:B------:R-:W1:Y:S02]  /*7c10*/  @!P0 SYNCS.PHASECHK.TRANS64 P0, [R9+URZ], R4 ;  /* 0x00000004090085a7 */ /* 0x000e64000800007f */
[----:B-1----:R-:W-:Y:S05]  /*7c20*/  @!P0 BRA `(.L_x_175) ;  /* 0xfffffffc00f08947 */ /* 0x002fea000383ffff */
[----:B------:R-:W-:Y:S05]  /*7c30*/  BRA `(.L_x_214) ;  /* 0xfffffff000607947 */ /* 0x000fea000383ffff */
.L_x_176:
[----:B0-----:R0:W1:Y:S02]  /*7c40*/  SYNCS.PHASECHK.TRANS64.TRYWAIT P0, [R8+URZ], R5 ;  /* 0x00000005080075a7 */ /* 0x001064000800017f */
[----:B-1----:R-:W-:Y:S05]  /*7c50*/  @!P0 NANOSLEEP.SYNCS 0x989680 ;  /* 0x009896800000895d */ /* 0x002fea0003900000 */
[----:B------:R-:W1:Y:S02]  /*7c60*/  @!P0 SYNCS.PHASECHK.TRANS64 P0, [R8+URZ], R5 ;  /* 0x00000005080085a7 */ /* 0x000e64000800007f */
[----:B-1----:R-:W-:Y:S05]  /*7c70*/  @!P0 BRA `(.L_x_176) ;  /* 0xfffffffc00f08947 */ /* 0x002fea000383ffff */
[----:B------:R-:W-:Y:S05]  /*7c80*/  BRA `(.L_x_215) ;  /* 0xfffffff000707947 */ /* 0x000fea000383ffff */
.L_x_177:
[----:B0-----:R0:W1:Y:S02]  /*7c90*/  SYNCS.PHASECHK.TRANS64.TRYWAIT P0, [R9+URZ], R4 ;  /* 0x00000004090075a7 */ /* 0x001064000800017f */
[----:B-1----:R-:W-:Y:S05]  /*7ca0*/  @!P0 NANOSLEEP.SYNCS 0x989680 ;  /* 0x009896800000895d */ /* 0x002fea0003900000 */
[----:B------:R-:W1:Y:S02]  /*7cb0*/  @!P0 SYNCS.PHASECHK.TRANS64 P0, [R9+URZ], R4 ;  /* 0x00000004090085a7 */ /* 0x000e64000800007f */
[----:B-1----:R-:W-:Y:S05]  /*7cc0*/  @!P0 BRA `(.L_x_177) ;  /* 0xfffffffc00f08947 */ /* 0x002fea000383ffff */
[----:B------:R-:W-:Y:S05]  /*7cd0*/  BRA `(.L_x_216) ;  /* 0xfffffff000807947 */ /* 0x000fea000383ffff */
.L_x_178:
[----:B0-----:R0:W1:Y:S02]  /*7ce0*/  SYNCS.PHASECHK.TRANS64.TRYWAIT P0, [R8+URZ], R5 ;  /* 0x00000005080075a7 */ /* 0x001064000800017f */
[----:B-1----:R-:W-:Y:S05]  /*7cf0*/  @!P0 NANOSLEEP.SYNCS 0x989680 ;  /* 0x009896800000895d */ /* 0x002fea0003900000 */
[----:B------:R-:W1:Y:S02]  /*7d00*/  @!P0 SYNCS.PHASECHK.TRANS64 P0, [R8+URZ], R5 ;  /* 0x00000005080085a7 */ /* 0x000e64000800007f */
[----:B-1----:R-:W-:Y:S05]  /*7d10*/  @!P0 BRA `(.L_x_178) ;  /* 0xfffffffc00f08947 */ /* 0x002fea000383ffff */
[----:B------:R-:W-:Y:S05]  /*7d20*/  BRA `(.L_x_217) ;  /* 0xfffffff000907947 */ /* 0x000fea000383ffff */
.L_x_179:
[----:B0-----:R0:W1:Y:S02]  /*7d30*/  SYNCS.PHASECHK.TRANS64.TRYWAIT P0, [R9+URZ], R4 ;  /* 0x00000004090075a7 */ /* 0x001064000800017f */
[----:B-1----:R-:W-:Y:S05]  /*7d40*/  @!P0 NANOSLEEP.SYNCS 0x989680 ;  /* 0x009896800000895d */ /* 0x002fea0003900000 */
[----:B------:R-:W1:Y:S02]  /*7d50*/  @!P0 SYNCS.PHASECHK.TRANS64 P0, [R9+URZ], R4 ;  /* 0x00000004090085a7 */ /* 0x000e64000800007f */
[----:B-1----:R-:W-:Y:S05]  /*7d60*/  @!P0 BRA `(.L_x_179) ;  /* 0xfffffffc00f08947 */ /* 0x002fea000383ffff */
[----:B------:R-:W-:Y:S05]  /*7d70*/  BRA `(.L_x_218) ;  /* 0xfffffff000a07947 */ /* 0x000fea000383ffff */
.L_x_180:
[----:B0-----:R0:W1:Y:S02]  /*7d80*/  SYNCS.PHASECHK.TRANS64.TRYWAIT P0, [R8+URZ], R5 ;  /* 0x00000005080075a7 */ /* 0x001064000800017f */
[----:B-1----:R-:W-:Y:S05]  /*7d90*/  @!P0 NANOSLEEP.SYNCS 0x989680 ;  /* 0x009896800000895d */ /* 0x002fea0003900000 */
[----:B------:R-:W1:Y:S02]  /*7da0*/  @!P0 SYNCS.PHASECHK.TRANS64 P0, [R8+URZ], R5 ;  /* 0x00000005080085a7 */ /* 0x000e64000800007f */
[----:B-1----:R-:W-:Y:S05]  /*7db0*/  @!P0 BRA `(.L_x_180) ;  /* 0xfffffffc00f08947 */ /* 0x002fea000383ffff */
[----:B------:R-:W-:Y:S05]  /*7dc0*/  BRA `(.L_x_219) ;  /* 0xfffffff000b07947 */ /* 0x000fea000383ffff */
.L_x_181:
[----:B0-----:R0:W1:Y:S02]  /*7dd0*/  SYNCS.PHASECHK.TRANS64.TRYWAIT P0, [R9+URZ], R4 ;  /* 0x00000004090075a7 */ /* 0x001064000800017f */
[----:B-1----:R-:W-:Y:S05]  /*7de0*/  @!P0 NANOSLEEP.SYNCS 0x989680 ;  /* 0x009896800000895d */ /* 0x002fea0003900000 */
[----:B------:R-:W1:Y:S02]  /*7df0*/  @!P0 SYNCS.PHASECHK.TRANS64 P0, [R9+URZ], R4 ;  /* 0x00000004090085a7 */ /* 0x000e64000800007f */
[----:B-1----:R-:W-:Y:S05]  /*7e00*/  @!P0 BRA `(.L_x_181) ;  /* 0xfffffffc00f08947 */ /* 0x002fea000383ffff */
[----:B------:R-:W-:Y:S05]  /*7e10*/  BRA `(.L_x_220) ;  /* 0xfffffff000c07947 */ /* 0x000fea000383ffff */
.L_x_182:
[----:B0-----:R0:W1:Y:S02]  /*7e20*/  SYNCS.PHASECHK.TRANS64.TRYWAIT P0, [R8+URZ], R5 ;  /* 0x00000005080075a7 */ /* 0x001064000800017f */
[----:B-1----:R-:W-:Y:S05]  /*7e30*/  @!P0 NANOSLEEP.SYNCS 0x989680 ;  /* 0x009896800000895d */ /* 0x002fea0003900000 */
[----:B------:R-:W1:Y:S02]  /*7e40*/  @!P0 SYNCS.PHASECHK.TRANS64 P0, [R8+URZ], R5 ;  /* 0x00000005080085a7 */ /* 0x000e64000800007f */
[----:B-1----:R-:W-:Y:S05]  /*7e50*/  @!P0 BRA `(.L_x_182) ;  /* 0xfffffffc00f08947 */ /* 0x002fea000383ffff */
[----:B------:R-:W-:Y:S05]  /*7e60*/  BRA `(.L_x_221) ;  /* 0xfffffff000d07947 */ /* 0x000fea000383ffff */
.L_x_183:
[----:B0-----:R0:W1:Y:S02]  /*7e70*/  SYNCS.PHASECHK.TRANS64.TRYWAIT P0, [R9+URZ], R4 ;  /* 0x00000004090075a7 */ /* 0x001064000800017f */
[----:B-1----:R-:W-:Y:S05]  /*7e80*/  @!P0 NANOSLEEP.SYNCS 0x989680 ;  /* 0x009896800000895d */ /* 0x002fea0003900000 */
[----:B------:R-:W1:Y:S02]  /*7e90*/  @!P0 SYNCS.PHASECHK.TRANS64 P0, [R9+URZ], R4 ;  /* 0x00000004090085a7 */ /* 0x000e64000800007f */
[----:B-1----:R-:W-:Y:S05]  /*7ea0*/  @!P0 BRA `(.L_x_183) ;  /* 0xfffffffc00f08947 */ /* 0x002fea000383ffff */
[----:B------:R-:W-:Y:S05]  /*7eb0*/  BRA `(.L_x_222) ;  /* 0xfffffff000e07947 */ /* 0x000fea000383ffff */
.L_x_184:
[----:B0-----:R0:W1:Y:S02]  /*7ec0*/  SYNCS.PHASECHK.TRANS64.TRYWAIT P0, [R8+URZ], R5 ;  /* 0x00000005080075a7 */ /* 0x001064000800017f */
[----:B-1----:R-:W-:Y:S05]  /*7ed0*/  @!P0 NANOSLEEP.SYNCS 0x989680 ;  /* 0x009896800000895d */ /* 0x002fea0003900000 */
[----:B------:R-:W1:Y:S02]  /*7ee0*/  @!P0 SYNCS.PHASECHK.TRANS64 P0, [R8+URZ], R5 ;  /* 0x00000005080085a7 */ /* 0x000e64000800007f */
[----:B-1----:R-:W-:Y:S05]  /*7ef0*/  @!P0 BRA `(.L_x_184) ;  /* 0xfffffffc00f08947 */ /* 0x002fea000383ffff */
[----:B------:R-:W-:Y:S05]  /*7f00*/  BRA `(.L_x_223) ;  /* 0xfffffff000f07947 */ /* 0x000fea000383ffff */
.L_x_185:
[----:B-1----:R1:W2:Y:S02]  /*7f10*/  SYNCS.PHASECHK.TRANS64.TRYWAIT P0, [R11+URZ], R6 ;  /* 0x000000060b0075a7 */ /* 0x0022a4000800017f */
[----:B--2---:R-:W-:Y:S05]  /*7f20*/  @!P0 NANOSLEEP.SYNCS 0x989680 ;  /* 0x009896800000895d */ /* 0x004fea0003900000 */
[----:B------:R-:W2:Y:S02]  /*7f30*/  @!P0 SYNCS.PHASECHK.TRANS64 P0, [R11+URZ], R6 ;  /* 0x000000060b0085a7 */ /* 0x000ea4000800007f */
[----:B--2---:R-:W-:Y:S05]  /*7f40*/  @!P0 BRA `(.L_x_185) ;  /* 0xfffffffc00f08947 */ /* 0x004fea000383ffff */
[----:B------:R-:W-:Y:S05]  /*7f50*/  BRA `(.L_x_224) ;  /* 0xfffffff000f87947 */ /* 0x000fea000383ffff */
.L_x_225:
[----:B------:R-:W-:-:S00]  /*7f60*/  BRA `(.L_x_225) ;  /* 0xfffffffc00fc7947 */ /* 0x000fc0000383ffff */
[----:B------:R-:W-:-:S00]  /*7f70*/  NOP ;  /* 0x0000000000007918 */ /* 0x000fc00000000000 */
        /* <DEDUP_REMOVED lines=8> */
.L_x_226:


//--------------------- .nv.global.init           --------------------------
	.section	.nv.global.init,"aw",@progbits
.nv.global.init:
	.type		$str$22,@object
	.size		$str$22,($str$23 - $str$22)
$str$22:
        /*0000*/ 	.byte	0x6b, 0x5f, 0x74, 0x69, 0x6c, 0x65, 0x5f, 0x63, 0x6f, 0x75, 0x6e, 0x74, 0x20, 0x3e, 0x3d, 0x20
        /*0010*/ 	.byte	0x31, 0x00
	.type		$str$23,@object
	.size		$str$23,(__unnamed_1 - $str$23)
$str$23:
        /*0012*/ 	.byte	0x2f, 0x74, 0x6d, 0x70, 0x2f, 0x63, 0x75, 0x74, 0x6c, 0x61, 0x73, 0x73, 0x5f, 0x73, 0x77, 0x65
        /*0022*/ 	.byte	0x65, 0x70, 0x5f, 0x73, 0x72, 0x63, 0x2f, 0x69, 0x6e, 0x63, 0x6c, 0x75, 0x64, 0x65, 0x2f, 0x63
        /*0032*/ 	.byte	0x75, 0x74, 0x6c, 0x61, 0x73, 0x73, 0x2f, 0x67, 0x65, 0x6d, 0x6d, 0x2f, 0x63, 0x6f, 0x6c, 0x6c
        /*0042*/ 	.byte	0x65, 0x63, 0x74, 0x69, 0x76, 0x65, 0x2f, 0x73, 0x6d, 0x39, 0x30, 0x5f, 0x6d, 0x6d, 0x61, 0x5f
        /*0052*/ 	.byte	0x74, 0x6d, 0x61, 0x5f, 0x67, 0x6d, 0x6d, 0x61, 0x5f, 0x73, 0x73, 0x5f, 0x77, 0x61, 0x72, 0x70
        /*0062*/ 	.byte	0x73, 0x70, 0x65, 0x63, 0x69, 0x61, 0x6c, 0x69, 0x7a, 0x65, 0x64, 0x2e, 0x68, 0x70, 0x70, 0x00
	.type		__unnamed_1,@object
	.size		__unnamed_1,(.L_0 - __unnamed_1)
__unnamed_1:
        /*0072*/ 	.byte	0x76, 0x6f, 0x69, 0x64, 0x20, 0x63, 0x75, 0x74, 0x6c, 0x61, 0x73, 0x73, 0x3a, 0x3a, 0x67, 0x65
        /* <DEDUP_REMOVED lines=172> */
        /*0b42*/ 	.byte	0x65, 0x6e, 0x74, 0x69, 0x74, 0x79, 0x5d, 0x00
.L_0:


//--------------------- .nv.shared._ZN7cutlass13device_kernelINS_4gemm6kernel13GemmUniversalIN4cute5tupleIJiiiiEEENS1_10collective13CollectiveMmaINS1_34MainloopSm90TmaGmmaWarpSpecializedILi32ENS5_IJNS4_1CILi2EEENSA_ILi1EEESC_EEENS1_35KernelTmaWarpSpecializedCooperativeEEENS5_IJNSA_ILi128EEENSA_ILi96EEENSA_ILi32EEEEEEaNS5_IJlSC_lEEEaSK_NS4_8TiledMMAINS4_8MMA_AtomIJNS4_4SM904GMMA26MMA_64x96x32_S32S8S8_SS_TNEEEENS4_6LayoutISD_NS5_IJSC_NSA_ILi0EEESS_EEEEENS5_IJNS4_10UnderscoreESV_SV_EEEEENS4_13SM90_TMA_LOADENS4_14ComposedLayoutINS4_7SwizzleILi1ELi4ELi3EEENS4_18smem_ptr_flag_bitsILi8EEENSR_INS5_IJNSA_ILi8EEESI_EEENS5_IJSI_SC_EEEEEEEvNS4_8identityENS4_23SM90_TMA_LOAD_MULTICASTES18_vS19_EENS_8epilogue10collective6detail29Sm90TmaWarpSpecializedAdapterINS1D_15DefaultEpilogueIaSK_SK_NS1C_6thread17LinearCombinationIaLi1EiiLNS1H_9ScaleType4KindE0ELNS_15FloatRoundStyleE2EaEENS1_15EpilogueDefaultEEEEEvvEEEEvNT_6ParamsE --------------------------
	.section	.nv.shared._ZN7cutlass13device_kernelINS_4gemm6kernel13GemmUniversalIN4cute5tupleIJiiiiEEENS1_10collective13CollectiveMmaINS1_34MainloopSm90TmaGmmaWarpSpecializedILi32ENS5_IJNS4_1CILi2EEENSA_ILi1EEESC_EEENS1_35KernelTmaWarpSpecializedCooperativeEEENS5_IJNSA_ILi128EEENSA_ILi96EEENSA_ILi32EEEEEEaNS5_IJlSC_lEEEaSK_NS4_8TiledMMAINS4_8MMA_AtomIJNS4_4SM904GMMA26MMA_64x96x32_S32S8S8_SS_TNEEEENS4_6LayoutISD_NS5_IJSC_NSA_ILi0EEESS_EEEEENS5_IJNS4_10UnderscoreESV_SV_EEEEENS4_13SM90_TMA_LOADENS4_14ComposedLayoutINS4_7SwizzleILi1ELi4ELi3EEENS4_18smem_ptr_flag_bitsILi8EEENSR_INS5_IJNSA_ILi8EEESI_EEENS5_IJSI_SC_EEEEEEEvNS4_8identityENS4_23SM90_TMA_LOAD_MULTICASTES18_vS19_EENS_8epilogue10collective6detail29Sm90TmaWarpSpecializedAdapterINS1D_15DefaultEpilogueIaSK_SK_NS1C_6thread17LinearCombinationIaLi1EiiLNS1H_9ScaleType4KindE0ELNS_15FloatRoundStyleE2EaEENS1_15EpilogueDefaultEEEEEvvEEEEvNT_6ParamsE,"aw",@nobits
	.sectionflags	@""
	.align	16
	.zero		1024


//--------------------- .nv.shared.reserved.0     --------------------------
	.section	.nv.shared.reserved.0,"aw",@nobits
	.weak		__nv_reservedSMEM_offset_0_alias
	.size		__nv_reservedSMEM_offset_0_alias, 0, 0
	.other		__nv_reservedSMEM_offset_0_alias,@"STO_CUDA_RESERVED_SHARED STV_DEFAULT"
__nv_reservedSMEM_offset_0_alias:
	.zero		0


//--------------------- .nv.global                --------------------------
	.section	.nv.global,"aw",@nobits
.nv.global:
	.type		_ZN39_INTERNAL_3b250342_4_k_cu_902255f3_34364cute1_E,@object
	.size		_ZN39_INTERNAL_3b250342_4_k_cu_902255f3_34364cute1_E,(_ZN39_INTERNAL_3b250342_4_k_cu_902255f3_34364cuda3std3__45__cpo6cbeginE - _ZN39_INTERNAL_3b250342_4_k_cu_902255f3_34364cute1_E)
_ZN39_INTERNAL_3b250342_4_k_cu_902255f3_34364cute1_E:
	.zero		1
	.type		_ZN39_INTERNAL_3b250342_4_k_cu_902255f3_34364cuda3std3__45__cpo6cbeginE,@object
	.size		_ZN39_INTERNAL_3b250342_4_k_cu_902255f3_34364cuda3std3__45__cpo6cbeginE,(_ZN39_INTERNAL_3b250342_4_k_cu_902255f3_34364cuda3std3__48in_placeE - _ZN39_INTERNAL_3b250342_4_k_cu_902255f3_34364cuda3std3__45__cpo6cbeginE)
_ZN39_INTERNAL_3b250342_4_k_cu_902255f3_34364cuda3std3__45__cpo6cbeginE:
	.zero		1
	.type		_ZN39_INTERNAL_3b250342_4_k_cu_902255f3_34364cuda3std3__48in_placeE,@object
	.size		_ZN39_INTERNAL_3b250342_4_k_cu_902255f3_34364cuda3std3__48in_placeE,(_ZN39_INTERNAL_3b250342_4_k_cu_902255f3_34364cuda3std6ranges3__45__cpo9iter_moveE - _ZN39_INTERNAL_3b250342_4_k_cu_902255f3_34364cuda3std3__48in_placeE)
_ZN39_INTERNAL_3b250342_4_k_cu_902255f3_34364cuda3std3__48in_placeE:
	.zero		1
	.type		_ZN39_INTERNAL_3b250342_4_k_cu_902255f3_34364cuda3std6ranges3__45__cpo9iter_moveE,@object
	.size		_ZN39_INTERNAL_3b250342_4_k_cu_902255f3_34364cuda3std6ranges3__45__cpo9iter_moveE,(_ZN39_INTERNAL_3b250342_4_k_cu_902255f3_34364cuda3std3__45__cpo5beginE - _ZN39_INTERNAL_3b250342_4_k_cu_902255f3_34364cuda3std6ranges3__45__cpo9iter_moveE)
_ZN39_INTERNAL_3b250342_4_k_cu_902255f3_34364cuda3std6ranges3__45__cpo9iter_moveE:
	.zero		1
	.type		_ZN39_INTERNAL_3b250342_4_k_cu_902255f3_34364cuda3std3__45__cpo5beginE,@object
	.size		_ZN39_INTERNAL_3b250342_4_k_cu_902255f3_34364cuda3std3__45__cpo5beginE,(_ZN39_INTERNAL_3b250342_4_k_cu_902255f3_34364cuda3std3__441_GLOBAL__N__3b250342_4_k_cu_902255f3_34366ignoreE - _ZN39_INTERNAL_3b250342_4_k_cu_902255f3_34364cuda3std3__45__cpo5beginE)
_ZN39_INTERNAL_3b250342_4_k_cu_902255f3_34364cuda3std3__45__cpo5beginE:
	.zero		1
	.type		_ZN39_INTERNAL_3b250342_4_k_cu_902255f3_34364cuda3std3__441_GLOBAL__N__3b250342_4_k_cu_902255f3_34366ignoreE,@object
	.size		_ZN39_INTERNAL_3b250342_4_k_cu_902255f3_34364cuda3std3__441_GLOBAL__N__3b250342_4_k_cu_902255f3_34366ignoreE,(_ZN39_INTERNAL_3b250342_4_k_cu_902255f3_34364cute7productE - _ZN39_INTERNAL_3b250342_4_k_cu_902255f3_34364cuda3std3__441_GLOBAL__N__3b250342_4_k_cu_902255f3_34366ignoreE)
_ZN39_INTERNAL_3b250342_4_k_cu_902255f3_34364cuda3std3__441_GLOBAL__N__3b250342_4_k_cu_902255f3_34366ignoreE:
	.zero		1
	.type		_ZN39_INTERNAL_3b250342_4_k_cu_902255f3_34364cute7productE,@object
	.size		_ZN39_INTERNAL_3b250342_4_k_cu_902255f3_34364cute7productE,(_ZN39_INTERNAL_3b250342_4_k_cu_902255f3_34364cuda3std3__45__cpo3endE - _ZN39_INTERNAL_3b250342_4_k_cu_902255f3_34364cute7productE)
_ZN39_INTERNAL_3b250342_4_k_cu_902255f3_34364cute7productE:
	.zero		1
	.type		_ZN39_INTERNAL_3b250342_4_k_cu_902255f3_34364cuda3std3__45__cpo3endE,@object
	.size		_ZN39_INTERNAL_3b250342_4_k_cu_902255f3_34364cuda3std3__45__cpo3endE,(_ZN39_INTERNAL_3b250342_4_k_cu_902255f3_34364cuda3std3__419piecewise_constructE - _ZN39_INTERNAL_3b250342_4_k_cu_902255f3_34364cuda3std3__45__cpo3endE)
_ZN39_INTERNAL_3b250342_4_k_cu_902255f3_34364cuda3std3__45__cpo3endE:
	.zero		1
	.type		_ZN39_INTERNAL_3b250342_4_k_cu_902255f3_34364cuda3std3__419piecewise_constructE,@object
	.size		_ZN39_INTERNAL_3b250342_4_k_cu_902255f3_34364cuda3std3__419piecewise_constructE,(_ZN39_INTERNAL_3b250342_4_k_cu_902255f3_34364cuda3std3__45__cpo4cendE - _ZN39_INTERNAL_3b250342_4_k_cu_902255f3_34364cuda3std3__419piecewise_constructE)
_ZN39_INTERNAL_3b250342_4_k_cu_902255f3_34364cuda3std3__419piecewise_constructE:
	.zero		1
	.type		_ZN39_INTERNAL_3b250342_4_k_cu_902255f3_34364cuda3std3__45__cpo4cendE,@object
	.size		_ZN39_INTERNAL_3b250342_4_k_cu_902255f3_34364cuda3std3__45__cpo4cendE,(_ZN39_INTERNAL_3b250342_4_k_cu_902255f3_34364cuda3std6ranges3__45__cpo4swapE - _ZN39_INTERNAL_3b250342_4_k_cu_902255f3_34364cuda3std3__45__cpo4cendE)
_ZN39_INTERNAL_3b250342_4_k_cu_902255f3_34364cuda3std3__45__cpo4cendE:
	.zero		1
	.type		_ZN39_INTERNAL_3b250342_4_k_cu_902255f3_34364cuda3std6ranges3__45__cpo4swapE,@object
	.size		_ZN39_INTERNAL_3b250342_4_k_cu_902255f3_34364cuda3std6ranges3__45__cpo4swapE,(.L_8 - _ZN39_INTERNAL_3b250342_4_k_cu_902255f3_34364cuda3std6ranges3__45__cpo4swapE)
_ZN39_INTERNAL_3b250342_4_k_cu_902255f3_34364cuda3std6ranges3__45__cpo4swapE:
	.zero		1
.L_8:


//--------------------- .nv.constant0._ZN7cutlass13device_kernelINS_4gemm6kernel13GemmUniversalIN4cute5tupleIJiiiiEEENS1_10collective13CollectiveMmaINS1_34MainloopSm90TmaGmmaWarpSpecializedILi32ENS5_IJNS4_1CILi2EEENSA_ILi1EEESC_EEENS1_35KernelTmaWarpSpecializedCooperativeEEENS5_IJNSA_ILi128EEENSA_ILi96EEENSA_ILi32EEEEEEaNS5_IJlSC_lEEEaSK_NS4_8TiledMMAINS4_8MMA_AtomIJNS4_4SM904GMMA26MMA_64x96x32_S32S8S8_SS_TNEEEENS4_6LayoutISD_NS5_IJSC_NSA_ILi0EEESS_EEEEENS5_IJNS4_10UnderscoreESV_SV_EEEEENS4_13SM90_TMA_LOADENS4_14ComposedLayoutINS4_7SwizzleILi1ELi4ELi3EEENS4_18smem_ptr_flag_bitsILi8EEENSR_INS5_IJNSA_ILi8EEESI_EEENS5_IJSI_SC_EEEEEEEvNS4_8identityENS4_23SM90_TMA_LOAD_MULTICASTES18_vS19_EENS_8epilogue10collective6detail29Sm90TmaWarpSpecializedAdapterINS1D_15DefaultEpilogueIaSK_SK_NS1C_6thread17LinearCombinationIaLi1EiiLNS1H_9ScaleType4KindE0ELNS_15FloatRoundStyleE2EaEENS1_15EpilogueDefaultEEEEEvvEEEEvNT_6ParamsE --------------------------
	.section	.nv.constant0._ZN7cutlass13device_kernelINS_4gemm6kernel13GemmUniversalIN4cute5tupleIJiiiiEEENS1_10collective13CollectiveMmaINS1_34MainloopSm90TmaGmmaWarpSpecializedILi32ENS5_IJNS4_1CILi2EEENSA_ILi1EEESC_EEENS1_35KernelTmaWarpSpecializedCooperativeEEENS5_IJNSA_ILi128EEENSA_ILi96EEENSA_ILi32EEEEEEaNS5_IJlSC_lEEEaSK_NS4_8TiledMMAINS4_8MMA_AtomIJNS4_4SM904GMMA26MMA_64x96x32_S32S8S8_SS_TNEEEENS4_6LayoutISD_NS5_IJSC_NSA_ILi0EEESS_EEEEENS5_IJNS4_10UnderscoreESV_SV_EEEEENS4_13SM90_TMA_LOADENS4_14ComposedLayoutINS4_7SwizzleILi1ELi4ELi3EEENS4_18smem_ptr_flag_bitsILi8EEENSR_INS5_IJNSA_ILi8EEESI_EEENS5_IJSI_SC_EEEEEEEvNS4_8identityENS4_23SM90_TMA_LOAD_MULTICASTES18_vS19_EENS_8epilogue10collective6detail29Sm90TmaWarpSpecializedAdapterINS1D_15DefaultEpilogueIaSK_SK_NS1C_6thread17LinearCombinationIaLi1EiiLNS1H_9ScaleType4KindE0ELNS_15FloatRoundStyleE2EaEENS1_15EpilogueDefaultEEEEEvvEEEEvNT_6ParamsE,"a",@progbits
	.sectionflags	@""
	.align	4
.nv.constant0._ZN7cutlass13device_kernelINS_4gemm6kernel13GemmUniversalIN4cute5tupleIJiiiiEEENS1_10collective13CollectiveMmaINS1_34MainloopSm90TmaGmmaWarpSpecializedILi32ENS5_IJNS4_1CILi2EEENSA_ILi1EEESC_EEENS1_35KernelTmaWarpSpecializedCooperativeEEENS5_IJNSA_ILi128EEENSA_ILi96EEENSA_ILi32EEEEEEaNS5_IJlSC_lEEEaSK_NS4_8TiledMMAINS4_8MMA_AtomIJNS4_4SM904GMMA26MMA_64x96x32_S32S8S8_SS_TNEEEENS4_6LayoutISD_NS5_IJSC_NSA_ILi0EEESS_EEEEENS5_IJNS4_10UnderscoreESV_SV_EEEEENS4_13SM90_TMA_LOADENS4_14ComposedLayoutINS4_7SwizzleILi1ELi4ELi3EEENS4_18smem_ptr_flag_bitsILi8EEENSR_INS5_IJNSA_ILi8EEESI_EEENS5_IJSI_SC_EEEEEEEvNS4_8identityENS4_23SM90_TMA_LOAD_MULTICASTES18_vS19_EENS_8epilogue10collective6detail29Sm90TmaWarpSpecializedAdapterINS1D_15DefaultEpilogueIaSK_SK_NS1C_6thread17LinearCombinationIaLi1EiiLNS1H_9ScaleType4KindE0ELNS_15FloatRoundStyleE2EaEENS1_15EpilogueDefaultEEEEEvvEEEEvNT_6ParamsE:
	.zero		1664


//--------------------- SYMBOLS --------------------------

	.type		.nv.reservedSmem.offset0,@object
	.size		.nv.reservedSmem.offset0,0x4
	.type		__assertfail,@function
